//
// Generated by NVIDIA NVVM Compiler
//
// Compiler Build ID: CL-36424714
// Cuda compilation tools, release 13.0, V13.0.88
// Based on NVVM 20.0.0
//

.version 9.0
.target sm_100
.address_size 64

	// .globl	_Z18sir_contagion_stepPKiS0_S0_S0_PiiffP17curandStateXORWOW
.global .align 4 .b8 precalc_xorwow_matrix[102400];
.global .align 4 .b8 precalc_xorwow_offset_matrix[102400];
.global .align 4 .b8 mrg32k3aM1[2304];
.global .align 4 .b8 mrg32k3aM2[2304];
.global .align 4 .b8 mrg32k3aM1SubSeq[2016];
.global .align 4 .b8 mrg32k3aM2SubSeq[2016];
.global .align 4 .b8 mrg32k3aM1Seq[2304];
.global .align 4 .b8 mrg32k3aM2Seq[2304];
.const .align 8 .b8 __cr_lgamma_table[72];

.visible .entry _Z18sir_contagion_stepPKiS0_S0_S0_PiiffP17curandStateXORWOW(
	.param .u64 .ptr .align 1 _Z18sir_contagion_stepPKiS0_S0_S0_PiiffP17curandStateXORWOW_param_0,
	.param .u64 .ptr .align 1 _Z18sir_contagion_stepPKiS0_S0_S0_PiiffP17curandStateXORWOW_param_1,
	.param .u64 .ptr .align 1 _Z18sir_contagion_stepPKiS0_S0_S0_PiiffP17curandStateXORWOW_param_2,
	.param .u64 .ptr .align 1 _Z18sir_contagion_stepPKiS0_S0_S0_PiiffP17curandStateXORWOW_param_3,
	.param .u64 .ptr .align 1 _Z18sir_contagion_stepPKiS0_S0_S0_PiiffP17curandStateXORWOW_param_4,
	.param .u32 _Z18sir_contagion_stepPKiS0_S0_S0_PiiffP17curandStateXORWOW_param_5,
	.param .f32 _Z18sir_contagion_stepPKiS0_S0_S0_PiiffP17curandStateXORWOW_param_6,
	.param .f32 _Z18sir_contagion_stepPKiS0_S0_S0_PiiffP17curandStateXORWOW_param_7,
	.param .u64 .ptr .align 1 _Z18sir_contagion_stepPKiS0_S0_S0_PiiffP17curandStateXORWOW_param_8
)
{
	.reg .pred 	%p<38>;
	.reg .b32 	%r<253>;
	.reg .b32 	%f<22>;
	.reg .b64 	%rd<51>;
	.reg .b64 	%fd<2>;

	ld.param.u64 	%rd7, [_Z18sir_contagion_stepPKiS0_S0_S0_PiiffP17curandStateXORWOW_param_1];
	ld.param.u64 	%rd9, [_Z18sir_contagion_stepPKiS0_S0_S0_PiiffP17curandStateXORWOW_param_2];
	ld.param.u64 	%rd10, [_Z18sir_contagion_stepPKiS0_S0_S0_PiiffP17curandStateXORWOW_param_3];
	ld.param.u64 	%rd11, [_Z18sir_contagion_stepPKiS0_S0_S0_PiiffP17curandStateXORWOW_param_4];
	ld.param.u32 	%r87, [_Z18sir_contagion_stepPKiS0_S0_S0_PiiffP17curandStateXORWOW_param_5];
	ld.param.f32 	%f2, [_Z18sir_contagion_stepPKiS0_S0_S0_PiiffP17curandStateXORWOW_param_6];
	ld.param.f32 	%f3, [_Z18sir_contagion_stepPKiS0_S0_S0_PiiffP17curandStateXORWOW_param_7];
	ld.param.u64 	%rd8, [_Z18sir_contagion_stepPKiS0_S0_S0_PiiffP17curandStateXORWOW_param_8];
	cvta.to.global.u64 	%rd1, %rd11;
	cvta.to.global.u64 	%rd2, %rd10;
	cvta.to.global.u64 	%rd3, %rd9;
	mov.u32 	%r88, %ctaid.x;
	mov.u32 	%r89, %ntid.x;
	mov.u32 	%r90, %tid.x;
	mad.lo.s32 	%r1, %r88, %r89, %r90;
	setp.ge.s32 	%p1, %r1, %r87;
	@%p1 bra 	$L__BB0_24;
	mul.wide.s32 	%rd12, %r1, 4;
	add.s64 	%rd13, %rd3, %rd12;
	ld.global.nc.u32 	%r2, [%rd13];
	add.s64 	%rd14, %rd2, %rd12;
	ld.global.nc.u32 	%r3, [%rd14];
	setp.ne.s32 	%p2, %r2, 2;
	@%p2 bra 	$L__BB0_3;
	add.s64 	%rd49, %rd1, %rd12;
	mov.b32 	%r196, 2;
	st.global.u32 	[%rd49], %r196;
	bra.uni 	$L__BB0_24;
$L__BB0_3:
	cvta.to.global.u64 	%rd15, %rd8;
	mul.wide.s32 	%rd16, %r1, 48;
	add.s64 	%rd4, %rd15, %rd16;
	ld.global.v2.u32 	{%r215, %r214}, [%rd4];
	ld.global.v2.u32 	{%r6, %r7}, [%rd4+8];
	ld.global.v2.u32 	{%r8, %r9}, [%rd4+16];
	ld.global.v2.u32 	{%r10, %r11}, [%rd4+24];
	ld.global.f32 	%f1, [%rd4+32];
	ld.global.f64 	%fd1, [%rd4+40];
	setp.ne.s32 	%p3, %r2, 1;
	mov.u32 	%r197, %r9;
	mov.u32 	%r198, %r8;
	mov.u32 	%r199, %r7;
	mov.u32 	%r249, %r6;
	mov.u32 	%r203, %r2;
	@%p3 bra 	$L__BB0_5;
	shr.u32 	%r91, %r214, 2;
	xor.b32  	%r92, %r91, %r214;
	shl.b32 	%r93, %r9, 4;
	shl.b32 	%r94, %r92, 1;
	xor.b32  	%r95, %r93, %r94;
	xor.b32  	%r96, %r95, %r9;
	xor.b32  	%r197, %r96, %r92;
	add.s32 	%r215, %r215, 362437;
	add.s32 	%r97, %r197, %r215;
	cvt.rn.f32.u32 	%f4, %r97;
	fma.rn.f32 	%f5, %f4, 0f2F800000, 0f2F000000;
	setp.lt.f32 	%p4, %f5, %f3;
	selp.b32 	%r203, 2, 1, %p4;
	mov.u32 	%r198, %r9;
	mov.u32 	%r199, %r8;
	mov.u32 	%r249, %r7;
	mov.u32 	%r214, %r6;
$L__BB0_5:
	or.b32  	%r98, %r2, %r3;
	setp.ne.s32 	%p5, %r98, 0;
	mov.u32 	%r246, %r197;
	mov.u32 	%r247, %r198;
	mov.u32 	%r248, %r199;
	mov.u32 	%r252, %r203;
	@%p5 bra 	$L__BB0_23;
	ld.param.u64 	%rd50, [_Z18sir_contagion_stepPKiS0_S0_S0_PiiffP17curandStateXORWOW_param_0];
	cvta.to.global.u64 	%rd17, %rd50;
	add.s64 	%rd19, %rd17, %rd12;
	ld.global.nc.u32 	%r99, [%rd19];
	cvta.to.global.u64 	%rd20, %rd7;
	mul.wide.s32 	%rd21, %r99, 4;
	add.s64 	%rd5, %rd20, %rd21;
	ld.global.nc.u32 	%r100, [%rd5];
	mul.wide.s32 	%rd22, %r100, 4;
	add.s64 	%rd23, %rd3, %rd22;
	ld.global.nc.u32 	%r101, [%rd23];
	add.s64 	%rd24, %rd2, %rd22;
	ld.global.nc.u32 	%r102, [%rd24];
	setp.ne.s32 	%p6, %r101, 1;
	setp.ne.s32 	%p7, %r102, 0;
	or.pred  	%p8, %p6, %p7;
	mov.u32 	%r204, %r197;
	mov.u32 	%r205, %r198;
	mov.u32 	%r206, %r199;
	mov.u32 	%r207, %r249;
	@%p8 bra 	$L__BB0_8;
	shr.u32 	%r105, %r214, 2;
	xor.b32  	%r106, %r105, %r214;
	shl.b32 	%r107, %r197, 4;
	shl.b32 	%r108, %r106, 1;
	xor.b32  	%r109, %r107, %r108;
	xor.b32  	%r110, %r109, %r197;
	xor.b32  	%r204, %r110, %r106;
	add.s32 	%r215, %r215, 362437;
	add.s32 	%r111, %r204, %r215;
	cvt.rn.f32.u32 	%f6, %r111;
	fma.rn.f32 	%f7, %f6, 0f2F800000, 0f2F000000;
	setp.lt.f32 	%p9, %f7, %f2;
	mov.b32 	%r252, 1;
	mov.u32 	%r205, %r197;
	mov.u32 	%r206, %r198;
	mov.u32 	%r207, %r199;
	mov.u32 	%r214, %r249;
	mov.u32 	%r246, %r204;
	mov.u32 	%r247, %r197;
	mov.u32 	%r248, %r198;
	mov.u32 	%r249, %r199;
	@%p9 bra 	$L__BB0_23;
$L__BB0_8:
	ld.global.nc.u32 	%r112, [%rd5+4];
	mul.wide.s32 	%rd25, %r112, 4;
	add.s64 	%rd26, %rd3, %rd25;
	ld.global.nc.u32 	%r113, [%rd26];
	add.s64 	%rd27, %rd2, %rd25;
	ld.global.nc.u32 	%r114, [%rd27];
	setp.ne.s32 	%p10, %r113, 1;
	setp.ne.s32 	%p11, %r114, 0;
	or.pred  	%p12, %p10, %p11;
	mov.u32 	%r210, %r204;
	mov.u32 	%r211, %r205;
	mov.u32 	%r212, %r206;
	mov.u32 	%r213, %r207;
	@%p12 bra 	$L__BB0_10;
	shr.u32 	%r117, %r214, 2;
	xor.b32  	%r118, %r117, %r214;
	shl.b32 	%r119, %r204, 4;
	shl.b32 	%r120, %r118, 1;
	xor.b32  	%r121, %r119, %r120;
	xor.b32  	%r122, %r121, %r204;
	xor.b32  	%r210, %r122, %r118;
	add.s32 	%r215, %r215, 362437;
	add.s32 	%r123, %r210, %r215;
	cvt.rn.f32.u32 	%f8, %r123;
	fma.rn.f32 	%f9, %f8, 0f2F800000, 0f2F000000;
	setp.lt.f32 	%p13, %f9, %f2;
	mov.b32 	%r252, 1;
	mov.u32 	%r211, %r204;
	mov.u32 	%r212, %r205;
	mov.u32 	%r213, %r206;
	mov.u32 	%r214, %r207;
	mov.u32 	%r246, %r210;
	mov.u32 	%r247, %r204;
	mov.u32 	%r248, %r205;
	mov.u32 	%r249, %r206;
	@%p13 bra 	$L__BB0_23;
$L__BB0_10:
	ld.global.nc.u32 	%r124, [%rd5+8];
	mul.wide.s32 	%rd28, %r124, 4;
	add.s64 	%rd29, %rd3, %rd28;
	ld.global.nc.u32 	%r125, [%rd29];
	add.s64 	%rd30, %rd2, %rd28;
	ld.global.nc.u32 	%r126, [%rd30];
	setp.ne.s32 	%p14, %r125, 1;
	setp.ne.s32 	%p15, %r126, 0;
	or.pred  	%p16, %p14, %p15;
	mov.u32 	%r216, %r210;
	mov.u32 	%r217, %r211;
	mov.u32 	%r218, %r212;
	mov.u32 	%r219, %r213;
	@%p16 bra 	$L__BB0_12;
	shr.u32 	%r129, %r214, 2;
	xor.b32  	%r130, %r129, %r214;
	shl.b32 	%r131, %r210, 4;
	shl.b32 	%r132, %r130, 1;
	xor.b32  	%r133, %r131, %r132;
	xor.b32  	%r134, %r133, %r210;
	xor.b32  	%r216, %r134, %r130;
	add.s32 	%r215, %r215, 362437;
	add.s32 	%r135, %r216, %r215;
	cvt.rn.f32.u32 	%f10, %r135;
	fma.rn.f32 	%f11, %f10, 0f2F800000, 0f2F000000;
	setp.lt.f32 	%p17, %f11, %f2;
	mov.b32 	%r252, 1;
	mov.u32 	%r217, %r210;
	mov.u32 	%r218, %r211;
	mov.u32 	%r219, %r212;
	mov.u32 	%r214, %r213;
	mov.u32 	%r246, %r216;
	mov.u32 	%r247, %r210;
	mov.u32 	%r248, %r211;
	mov.u32 	%r249, %r212;
	@%p17 bra 	$L__BB0_23;
$L__BB0_12:
	ld.global.nc.u32 	%r136, [%rd5+12];
	mul.wide.s32 	%rd31, %r136, 4;
	add.s64 	%rd32, %rd3, %rd31;
	ld.global.nc.u32 	%r137, [%rd32];
	add.s64 	%rd33, %rd2, %rd31;
	ld.global.nc.u32 	%r138, [%rd33];
	setp.ne.s32 	%p18, %r137, 1;
	setp.ne.s32 	%p19, %r138, 0;
	or.pred  	%p20, %p18, %p19;
	mov.u32 	%r222, %r216;
	mov.u32 	%r223, %r217;
	mov.u32 	%r224, %r218;
	mov.u32 	%r225, %r219;
	@%p20 bra 	$L__BB0_14;
	shr.u32 	%r141, %r214, 2;
	xor.b32  	%r142, %r141, %r214;
	shl.b32 	%r143, %r216, 4;
	shl.b32 	%r144, %r142, 1;
	xor.b32  	%r145, %r143, %r144;
	xor.b32  	%r146, %r145, %r216;
	xor.b32  	%r222, %r146, %r142;
	add.s32 	%r215, %r215, 362437;
	add.s32 	%r147, %r222, %r215;
	cvt.rn.f32.u32 	%f12, %r147;
	fma.rn.f32 	%f13, %f12, 0f2F800000, 0f2F000000;
	setp.lt.f32 	%p21, %f13, %f2;
	mov.b32 	%r252, 1;
	mov.u32 	%r223, %r216;
	mov.u32 	%r224, %r217;
	mov.u32 	%r225, %r218;
	mov.u32 	%r214, %r219;
	mov.u32 	%r246, %r222;
	mov.u32 	%r247, %r216;
	mov.u32 	%r248, %r217;
	mov.u32 	%r249, %r218;
	@%p21 bra 	$L__BB0_23;
$L__BB0_14:
	ld.global.nc.u32 	%r148, [%rd5+16];
	mul.wide.s32 	%rd34, %r148, 4;
	add.s64 	%rd35, %rd3, %rd34;
	ld.global.nc.u32 	%r149, [%rd35];
	add.s64 	%rd36, %rd2, %rd34;
	ld.global.nc.u32 	%r150, [%rd36];
	setp.ne.s32 	%p22, %r149, 1;
	setp.ne.s32 	%p23, %r150, 0;
	or.pred  	%p24, %p22, %p23;
	mov.u32 	%r228, %r222;
	mov.u32 	%r229, %r223;
	mov.u32 	%r230, %r224;
	mov.u32 	%r231, %r225;
	@%p24 bra 	$L__BB0_16;
	shr.u32 	%r153, %r214, 2;
	xor.b32  	%r154, %r153, %r214;
	shl.b32 	%r155, %r222, 4;
	shl.b32 	%r156, %r154, 1;
	xor.b32  	%r157, %r155, %r156;
	xor.b32  	%r158, %r157, %r222;
	xor.b32  	%r228, %r158, %r154;
	add.s32 	%r215, %r215, 362437;
	add.s32 	%r159, %r228, %r215;
	cvt.rn.f32.u32 	%f14, %r159;
	fma.rn.f32 	%f15, %f14, 0f2F800000, 0f2F000000;
	setp.lt.f32 	%p25, %f15, %f2;
	mov.b32 	%r252, 1;
	mov.u32 	%r229, %r222;
	mov.u32 	%r230, %r223;
	mov.u32 	%r231, %r224;
	mov.u32 	%r214, %r225;
	mov.u32 	%r246, %r228;
	mov.u32 	%r247, %r222;
	mov.u32 	%r248, %r223;
	mov.u32 	%r249, %r224;
	@%p25 bra 	$L__BB0_23;
$L__BB0_16:
	ld.global.nc.u32 	%r160, [%rd5+20];
	mul.wide.s32 	%rd37, %r160, 4;
	add.s64 	%rd38, %rd3, %rd37;
	ld.global.nc.u32 	%r161, [%rd38];
	add.s64 	%rd39, %rd2, %rd37;
	ld.global.nc.u32 	%r162, [%rd39];
	setp.ne.s32 	%p26, %r161, 1;
	setp.ne.s32 	%p27, %r162, 0;
	or.pred  	%p28, %p26, %p27;
	mov.u32 	%r234, %r228;
	mov.u32 	%r235, %r229;
	mov.u32 	%r236, %r230;
	mov.u32 	%r237, %r231;
	@%p28 bra 	$L__BB0_18;
	shr.u32 	%r165, %r214, 2;
	xor.b32  	%r166, %r165, %r214;
	shl.b32 	%r167, %r228, 4;
	shl.b32 	%r168, %r166, 1;
	xor.b32  	%r169, %r167, %r168;
	xor.b32  	%r170, %r169, %r228;
	xor.b32  	%r234, %r170, %r166;
	add.s32 	%r215, %r215, 362437;
	add.s32 	%r171, %r234, %r215;
	cvt.rn.f32.u32 	%f16, %r171;
	fma.rn.f32 	%f17, %f16, 0f2F800000, 0f2F000000;
	setp.lt.f32 	%p29, %f17, %f2;
	mov.b32 	%r252, 1;
	mov.u32 	%r235, %r228;
	mov.u32 	%r236, %r229;
	mov.u32 	%r237, %r230;
	mov.u32 	%r214, %r231;
	mov.u32 	%r246, %r234;
	mov.u32 	%r247, %r228;
	mov.u32 	%r248, %r229;
	mov.u32 	%r249, %r230;
	@%p29 bra 	$L__BB0_23;
$L__BB0_18:
	ld.global.nc.u32 	%r172, [%rd5+24];
	mul.wide.s32 	%rd40, %r172, 4;
	add.s64 	%rd41, %rd3, %rd40;
	ld.global.nc.u32 	%r173, [%rd41];
	add.s64 	%rd42, %rd2, %rd40;
	ld.global.nc.u32 	%r174, [%rd42];
	setp.ne.s32 	%p30, %r173, 1;
	setp.ne.s32 	%p31, %r174, 0;
	or.pred  	%p32, %p30, %p31;
	mov.u32 	%r240, %r234;
	mov.u32 	%r241, %r235;
	mov.u32 	%r242, %r236;
	mov.u32 	%r243, %r237;
	@%p32 bra 	$L__BB0_20;
	shr.u32 	%r177, %r214, 2;
	xor.b32  	%r178, %r177, %r214;
	shl.b32 	%r179, %r234, 4;
	shl.b32 	%r180, %r178, 1;
	xor.b32  	%r181, %r179, %r180;
	xor.b32  	%r182, %r181, %r234;
	xor.b32  	%r240, %r182, %r178;
	add.s32 	%r215, %r215, 362437;
	add.s32 	%r183, %r240, %r215;
	cvt.rn.f32.u32 	%f18, %r183;
	fma.rn.f32 	%f19, %f18, 0f2F800000, 0f2F000000;
	setp.lt.f32 	%p33, %f19, %f2;
	mov.b32 	%r252, 1;
	mov.u32 	%r241, %r234;
	mov.u32 	%r242, %r235;
	mov.u32 	%r243, %r236;
	mov.u32 	%r214, %r237;
	mov.u32 	%r246, %r240;
	mov.u32 	%r247, %r234;
	mov.u32 	%r248, %r235;
	mov.u32 	%r249, %r236;
	@%p33 bra 	$L__BB0_23;
$L__BB0_20:
	ld.global.nc.u32 	%r184, [%rd5+28];
	mul.wide.s32 	%rd43, %r184, 4;
	add.s64 	%rd44, %rd3, %rd43;
	ld.global.nc.u32 	%r185, [%rd44];
	add.s64 	%rd45, %rd2, %rd43;
	ld.global.nc.u32 	%r186, [%rd45];
	setp.ne.s32 	%p34, %r185, 1;
	setp.ne.s32 	%p35, %r186, 0;
	or.pred  	%p36, %p34, %p35;
	mov.u32 	%r246, %r240;
	mov.u32 	%r247, %r241;
	mov.u32 	%r248, %r242;
	mov.u32 	%r249, %r243;
	mov.u32 	%r252, %r203;
	@%p36 bra 	$L__BB0_23;
	shr.u32 	%r189, %r214, 2;
	xor.b32  	%r190, %r189, %r214;
	shl.b32 	%r191, %r240, 4;
	shl.b32 	%r192, %r190, 1;
	xor.b32  	%r193, %r191, %r192;
	xor.b32  	%r194, %r193, %r240;
	xor.b32  	%r246, %r194, %r190;
	add.s32 	%r215, %r215, 362437;
	add.s32 	%r195, %r246, %r215;
	cvt.rn.f32.u32 	%f20, %r195;
	fma.rn.f32 	%f21, %f20, 0f2F800000, 0f2F000000;
	setp.lt.f32 	%p37, %f21, %f2;
	mov.b32 	%r252, 1;
	mov.u32 	%r247, %r240;
	mov.u32 	%r248, %r241;
	mov.u32 	%r249, %r242;
	mov.u32 	%r214, %r243;
	@%p37 bra 	$L__BB0_23;
	mov.u32 	%r247, %r240;
	mov.u32 	%r248, %r241;
	mov.u32 	%r249, %r242;
	mov.u32 	%r214, %r243;
	mov.u32 	%r252, %r203;
$L__BB0_23:
	st.global.v2.u32 	[%rd4], {%r215, %r214};
	st.global.v2.u32 	[%rd4+8], {%r249, %r248};
	st.global.v2.u32 	[%rd4+16], {%r247, %r246};
	st.global.v2.u32 	[%rd4+24], {%r10, %r11};
	st.global.f32 	[%rd4+32], %f1;
	st.global.f64 	[%rd4+40], %fd1;
	add.s64 	%rd47, %rd1, %rd12;
	st.global.u32 	[%rd47], %r252;
$L__BB0_24:
	ret;

}
	// .globl	_Z15init_rng_kernelP17curandStateXORWOWim
.visible .entry _Z15init_rng_kernelP17curandStateXORWOWim(
	.param .u64 .ptr .align 1 _Z15init_rng_kernelP17curandStateXORWOWim_param_0,
	.param .u32 _Z15init_rng_kernelP17curandStateXORWOWim_param_1,
	.param .u64 _Z15init_rng_kernelP17curandStateXORWOWim_param_2
)
{
	.reg .pred 	%p<25>;
	.reg .b32 	%r<414>;
	.reg .b64 	%rd<19>;

	ld.param.u64 	%rd8, [_Z15init_rng_kernelP17curandStateXORWOWim_param_0];
	ld.param.u32 	%r183, [_Z15init_rng_kernelP17curandStateXORWOWim_param_1];
	ld.param.u64 	%rd9, [_Z15init_rng_kernelP17curandStateXORWOWim_param_2];
	mov.u32 	%r184, %ctaid.x;
	mov.u32 	%r185, %ntid.x;
	mov.u32 	%r186, %tid.x;
	mad.lo.s32 	%r1, %r184, %r185, %r186;
	setp.ge.s32 	%p1, %r1, %r183;
	@%p1 bra 	$L__BB1_44;
	cvta.to.global.u64 	%rd10, %rd8;
	cvt.s64.s32 	%rd18, %r1;
	mul.wide.s32 	%rd11, %r1, 48;
	add.s64 	%rd2, %rd10, %rd11;
	cvt.u32.u64 	%r187, %rd9;
	xor.b32  	%r188, %r187, -1429050551;
	mul.lo.s32 	%r189, %r188, 1099087573;
	{ .reg .b32 tmp; mov.b64 {tmp, %r190}, %rd9; }
	xor.b32  	%r191, %r190, -136515619;
	mul.lo.s32 	%r192, %r191, -1703105765;
	add.s32 	%r193, %r189, %r192;
	add.s32 	%r194, %r193, 6615241;
	add.s32 	%r195, %r189, 123456789;
	st.global.v2.u32 	[%rd2], {%r194, %r195};
	xor.b32  	%r196, %r189, 362436069;
	add.s32 	%r197, %r192, 521288629;
	st.global.v2.u32 	[%rd2+8], {%r196, %r197};
	xor.b32  	%r198, %r192, 88675123;
	add.s32 	%r199, %r189, 5783321;
	st.global.v2.u32 	[%rd2+16], {%r198, %r199};
	setp.eq.s32 	%p2, %r1, 0;
	@%p2 bra 	$L__BB1_43;
	mov.b32 	%r320, 0;
$L__BB1_3:
	and.b64  	%rd4, %rd18, 3;
	setp.eq.s64 	%p3, %rd4, 0;
	@%p3 bra 	$L__BB1_42;
	mul.wide.u32 	%rd12, %r320, 3200;
	mov.u64 	%rd13, precalc_xorwow_matrix;
	add.s64 	%rd5, %rd13, %rd12;
	cvt.u32.u64 	%r3, %rd4;
	mov.b32 	%r321, 0;
$L__BB1_5:
	mov.b32 	%r334, 0;
	mov.u32 	%r335, %r334;
	mov.u32 	%r336, %r334;
	mov.u32 	%r337, %r334;
	mov.u32 	%r338, %r334;
	mov.u32 	%r327, %r334;
$L__BB1_6:
	mul.wide.u32 	%rd14, %r327, 4;
	add.s64 	%rd15, %rd2, %rd14;
	ld.global.u32 	%r11, [%rd15+4];
	shl.b32 	%r12, %r327, 5;
	mov.b32 	%r333, 0;
$L__BB1_7:
	.pragma "nounroll";
	shr.u32 	%r204, %r11, %r333;
	and.b32  	%r205, %r204, 1;
	setp.eq.b32 	%p4, %r205, 1;
	not.pred 	%p5, %p4;
	add.s32 	%r206, %r12, %r333;
	mul.lo.s32 	%r207, %r206, 5;
	mul.wide.u32 	%rd16, %r207, 4;
	add.s64 	%rd6, %rd5, %rd16;
	@%p5 bra 	$L__BB1_9;
	ld.global.u32 	%r208, [%rd6];
	xor.b32  	%r338, %r338, %r208;
	ld.global.u32 	%r209, [%rd6+4];
	xor.b32  	%r337, %r337, %r209;
	ld.global.u32 	%r210, [%rd6+8];
	xor.b32  	%r336, %r336, %r210;
	ld.global.u32 	%r211, [%rd6+12];
	xor.b32  	%r335, %r335, %r211;
	ld.global.u32 	%r212, [%rd6+16];
	xor.b32  	%r334, %r334, %r212;
$L__BB1_9:
	and.b32  	%r214, %r204, 2;
	setp.eq.s32 	%p6, %r214, 0;
	@%p6 bra 	$L__BB1_11;
	ld.global.u32 	%r215, [%rd6+20];
	xor.b32  	%r338, %r338, %r215;
	ld.global.u32 	%r216, [%rd6+24];
	xor.b32  	%r337, %r337, %r216;
	ld.global.u32 	%r217, [%rd6+28];
	xor.b32  	%r336, %r336, %r217;
	ld.global.u32 	%r218, [%rd6+32];
	xor.b32  	%r335, %r335, %r218;
	ld.global.u32 	%r219, [%rd6+36];
	xor.b32  	%r334, %r334, %r219;
$L__BB1_11:
	and.b32  	%r221, %r204, 4;
	setp.eq.s32 	%p7, %r221, 0;
	@%p7 bra 	$L__BB1_13;
	ld.global.u32 	%r222, [%rd6+40];
	xor.b32  	%r338, %r338, %r222;
	ld.global.u32 	%r223, [%rd6+44];
	xor.b32  	%r337, %r337, %r223;
	ld.global.u32 	%r224, [%rd6+48];
	xor.b32  	%r336, %r336, %r224;
	ld.global.u32 	%r225, [%rd6+52];
	xor.b32  	%r335, %r335, %r225;
	ld.global.u32 	%r226, [%rd6+56];
	xor.b32  	%r334, %r334, %r226;
$L__BB1_13:
	and.b32  	%r228, %r204, 8;
	setp.eq.s32 	%p8, %r228, 0;
	@%p8 bra 	$L__BB1_15;
	ld.global.u32 	%r229, [%rd6+60];
	xor.b32  	%r338, %r338, %r229;
	ld.global.u32 	%r230, [%rd6+64];
	xor.b32  	%r337, %r337, %r230;
	ld.global.u32 	%r231, [%rd6+68];
	xor.b32  	%r336, %r336, %r231;
	ld.global.u32 	%r232, [%rd6+72];
	xor.b32  	%r335, %r335, %r232;
	ld.global.u32 	%r233, [%rd6+76];
	xor.b32  	%r334, %r334, %r233;
$L__BB1_15:
	and.b32  	%r235, %r204, 16;
	setp.eq.s32 	%p9, %r235, 0;
	@%p9 bra 	$L__BB1_17;
	ld.global.u32 	%r236, [%rd6+80];
	xor.b32  	%r338, %r338, %r236;
	ld.global.u32 	%r237, [%rd6+84];
	xor.b32  	%r337, %r337, %r237;
	ld.global.u32 	%r238, [%rd6+88];
	xor.b32  	%r336, %r336, %r238;
	ld.global.u32 	%r239, [%rd6+92];
	xor.b32  	%r335, %r335, %r239;
	ld.global.u32 	%r240, [%rd6+96];
	xor.b32  	%r334, %r334, %r240;
$L__BB1_17:
	and.b32  	%r242, %r204, 32;
	setp.eq.s32 	%p10, %r242, 0;
	@%p10 bra 	$L__BB1_19;
	ld.global.u32 	%r243, [%rd6+100];
	xor.b32  	%r338, %r338, %r243;
	ld.global.u32 	%r244, [%rd6+104];
	xor.b32  	%r337, %r337, %r244;
	ld.global.u32 	%r245, [%rd6+108];
	xor.b32  	%r336, %r336, %r245;
	ld.global.u32 	%r246, [%rd6+112];
	xor.b32  	%r335, %r335, %r246;
	ld.global.u32 	%r247, [%rd6+116];
	xor.b32  	%r334, %r334, %r247;
$L__BB1_19:
	and.b32  	%r249, %r204, 64;
	setp.eq.s32 	%p11, %r249, 0;
	@%p11 bra 	$L__BB1_21;
	ld.global.u32 	%r250, [%rd6+120];
	xor.b32  	%r338, %r338, %r250;
	ld.global.u32 	%r251, [%rd6+124];
	xor.b32  	%r337, %r337, %r251;
	ld.global.u32 	%r252, [%rd6+128];
	xor.b32  	%r336, %r336, %r252;
	ld.global.u32 	%r253, [%rd6+132];
	xor.b32  	%r335, %r335, %r253;
	ld.global.u32 	%r254, [%rd6+136];
	xor.b32  	%r334, %r334, %r254;
$L__BB1_21:
	and.b32  	%r256, %r204, 128;
	setp.eq.s32 	%p12, %r256, 0;
	@%p12 bra 	$L__BB1_23;
	ld.global.u32 	%r257, [%rd6+140];
	xor.b32  	%r338, %r338, %r257;
	ld.global.u32 	%r258, [%rd6+144];
	xor.b32  	%r337, %r337, %r258;
	ld.global.u32 	%r259, [%rd6+148];
	xor.b32  	%r336, %r336, %r259;
	ld.global.u32 	%r260, [%rd6+152];
	xor.b32  	%r335, %r335, %r260;
	ld.global.u32 	%r261, [%rd6+156];
	xor.b32  	%r334, %r334, %r261;
$L__BB1_23:
	and.b32  	%r263, %r204, 256;
	setp.eq.s32 	%p13, %r263, 0;
	@%p13 bra 	$L__BB1_25;
	ld.global.u32 	%r264, [%rd6+160];
	xor.b32  	%r338, %r338, %r264;
	ld.global.u32 	%r265, [%rd6+164];
	xor.b32  	%r337, %r337, %r265;
	ld.global.u32 	%r266, [%rd6+168];
	xor.b32  	%r336, %r336, %r266;
	ld.global.u32 	%r267, [%rd6+172];
	xor.b32  	%r335, %r335, %r267;
	ld.global.u32 	%r268, [%rd6+176];
	xor.b32  	%r334, %r334, %r268;
$L__BB1_25:
	and.b32  	%r270, %r204, 512;
	setp.eq.s32 	%p14, %r270, 0;
	@%p14 bra 	$L__BB1_27;
	ld.global.u32 	%r271, [%rd6+180];
	xor.b32  	%r338, %r338, %r271;
	ld.global.u32 	%r272, [%rd6+184];
	xor.b32  	%r337, %r337, %r272;
	ld.global.u32 	%r273, [%rd6+188];
	xor.b32  	%r336, %r336, %r273;
	ld.global.u32 	%r274, [%rd6+192];
	xor.b32  	%r335, %r335, %r274;
	ld.global.u32 	%r275, [%rd6+196];
	xor.b32  	%r334, %r334, %r275;
$L__BB1_27:
	and.b32  	%r277, %r204, 1024;
	setp.eq.s32 	%p15, %r277, 0;
	@%p15 bra 	$L__BB1_29;
	ld.global.u32 	%r278, [%rd6+200];
	xor.b32  	%r338, %r338, %r278;
	ld.global.u32 	%r279, [%rd6+204];
	xor.b32  	%r337, %r337, %r279;
	ld.global.u32 	%r280, [%rd6+208];
	xor.b32  	%r336, %r336, %r280;
	ld.global.u32 	%r281, [%rd6+212];
	xor.b32  	%r335, %r335, %r281;
	ld.global.u32 	%r282, [%rd6+216];
	xor.b32  	%r334, %r334, %r282;
$L__BB1_29:
	and.b32  	%r284, %r204, 2048;
	setp.eq.s32 	%p16, %r284, 0;
	@%p16 bra 	$L__BB1_31;
	ld.global.u32 	%r285, [%rd6+220];
	xor.b32  	%r338, %r338, %r285;
	ld.global.u32 	%r286, [%rd6+224];
	xor.b32  	%r337, %r337, %r286;
	ld.global.u32 	%r287, [%rd6+228];
	xor.b32  	%r336, %r336, %r287;
	ld.global.u32 	%r288, [%rd6+232];
	xor.b32  	%r335, %r335, %r288;
	ld.global.u32 	%r289, [%rd6+236];
	xor.b32  	%r334, %r334, %r289;
$L__BB1_31:
	and.b32  	%r291, %r204, 4096;
	setp.eq.s32 	%p17, %r291, 0;
	@%p17 bra 	$L__BB1_33;
	ld.global.u32 	%r292, [%rd6+240];
	xor.b32  	%r338, %r338, %r292;
	ld.global.u32 	%r293, [%rd6+244];
	xor.b32  	%r337, %r337, %r293;
	ld.global.u32 	%r294, [%rd6+248];
	xor.b32  	%r336, %r336, %r294;
	ld.global.u32 	%r295, [%rd6+252];
	xor.b32  	%r335, %r335, %r295;
	ld.global.u32 	%r296, [%rd6+256];
	xor.b32  	%r334, %r334, %r296;
$L__BB1_33:
	and.b32  	%r298, %r204, 8192;
	setp.eq.s32 	%p18, %r298, 0;
	@%p18 bra 	$L__BB1_35;
	ld.global.u32 	%r299, [%rd6+260];
	xor.b32  	%r338, %r338, %r299;
	ld.global.u32 	%r300, [%rd6+264];
	xor.b32  	%r337, %r337, %r300;
	ld.global.u32 	%r301, [%rd6+268];
	xor.b32  	%r336, %r336, %r301;
	ld.global.u32 	%r302, [%rd6+272];
	xor.b32  	%r335, %r335, %r302;
	ld.global.u32 	%r303, [%rd6+276];
	xor.b32  	%r334, %r334, %r303;
$L__BB1_35:
	and.b32  	%r305, %r204, 16384;
	setp.eq.s32 	%p19, %r305, 0;
	@%p19 bra 	$L__BB1_37;
	ld.global.u32 	%r306, [%rd6+280];
	xor.b32  	%r338, %r338, %r306;
	ld.global.u32 	%r307, [%rd6+284];
	xor.b32  	%r337, %r337, %r307;
	ld.global.u32 	%r308, [%rd6+288];
	xor.b32  	%r336, %r336, %r308;
	ld.global.u32 	%r309, [%rd6+292];
	xor.b32  	%r335, %r335, %r309;
	ld.global.u32 	%r310, [%rd6+296];
	xor.b32  	%r334, %r334, %r310;
$L__BB1_37:
	and.b32  	%r312, %r204, 32768;
	setp.eq.s32 	%p20, %r312, 0;
	@%p20 bra 	$L__BB1_39;
	ld.global.u32 	%r313, [%rd6+300];
	xor.b32  	%r338, %r338, %r313;
	ld.global.u32 	%r314, [%rd6+304];
	xor.b32  	%r337, %r337, %r314;
	ld.global.u32 	%r315, [%rd6+308];
	xor.b32  	%r336, %r336, %r315;
	ld.global.u32 	%r316, [%rd6+312];
	xor.b32  	%r335, %r335, %r316;
	ld.global.u32 	%r317, [%rd6+316];
	xor.b32  	%r334, %r334, %r317;
$L__BB1_39:
	add.s32 	%r333, %r333, 16;
	setp.ne.s32 	%p21, %r333, 32;
	@%p21 bra 	$L__BB1_7;
	mad.lo.s32 	%r318, %r327, -31, %r12;
	add.s32 	%r327, %r318, 1;
	setp.ne.s32 	%p22, %r327, 5;
	@%p22 bra 	$L__BB1_6;
	st.global.u32 	[%rd2+4], %r338;
	st.global.u32 	[%rd2+8], %r337;
	st.global.u32 	[%rd2+12], %r336;
	st.global.u32 	[%rd2+16], %r335;
	st.global.u32 	[%rd2+20], %r334;
	add.s32 	%r321, %r321, 1;
	setp.lt.u32 	%p23, %r321, %r3;
	@%p23 bra 	$L__BB1_5;
$L__BB1_42:
	shr.u64 	%rd7, %rd18, 2;
	add.s32 	%r320, %r320, 1;
	setp.gt.u64 	%p24, %rd18, 3;
	mov.u64 	%rd18, %rd7;
	@%p24 bra 	$L__BB1_3;
$L__BB1_43:
	mov.b32 	%r319, 0;
	st.global.v2.u32 	[%rd2+24], {%r319, %r319};
	st.global.u32 	[%rd2+32], %r319;
	mov.b64 	%rd17, 0;
	st.global.u64 	[%rd2+40], %rd17;
$L__BB1_44:
	ret;

}
	// .globl	_Z19apply_action_kernelPKiS0_PiS1_S1_S0_i
.visible .entry _Z19apply_action_kernelPKiS0_PiS1_S1_S0_i(
	.param .u64 .ptr .align 1 _Z19apply_action_kernelPKiS0_PiS1_S1_S0_i_param_0,
	.param .u64 .ptr .align 1 _Z19apply_action_kernelPKiS0_PiS1_S1_S0_i_param_1,
	.param .u64 .ptr .align 1 _Z19apply_action_kernelPKiS0_PiS1_S1_S0_i_param_2,
	.param .u64 .ptr .align 1 _Z19apply_action_kernelPKiS0_PiS1_S1_S0_i_param_3,
	.param .u64 .ptr .align 1 _Z19apply_action_kernelPKiS0_PiS1_S1_S0_i_param_4,
	.param .u64 .ptr .align 1 _Z19apply_action_kernelPKiS0_PiS1_S1_S0_i_param_5,
	.param .u32 _Z19apply_action_kernelPKiS0_PiS1_S1_S0_i_param_6
)
{
	.reg .pred 	%p<6>;
	.reg .b32 	%r<14>;
	.reg .b64 	%rd<24>;

	ld.param.u64 	%rd2, [_Z19apply_action_kernelPKiS0_PiS1_S1_S0_i_param_0];
	ld.param.u64 	%rd3, [_Z19apply_action_kernelPKiS0_PiS1_S1_S0_i_param_1];
	ld.param.u64 	%rd4, [_Z19apply_action_kernelPKiS0_PiS1_S1_S0_i_param_2];
	ld.param.u64 	%rd5, [_Z19apply_action_kernelPKiS0_PiS1_S1_S0_i_param_3];
	ld.param.u64 	%rd6, [_Z19apply_action_kernelPKiS0_PiS1_S1_S0_i_param_4];
	ld.param.u64 	%rd7, [_Z19apply_action_kernelPKiS0_PiS1_S1_S0_i_param_5];
	ld.param.u32 	%r4, [_Z19apply_action_kernelPKiS0_PiS1_S1_S0_i_param_6];
	mov.u32 	%r5, %ctaid.x;
	mov.u32 	%r6, %ntid.x;
	mov.u32 	%r7, %tid.x;
	mad.lo.s32 	%r1, %r5, %r6, %r7;
	setp.ge.s32 	%p1, %r1, %r4;
	@%p1 bra 	$L__BB2_7;
	cvta.to.global.u64 	%rd8, %rd6;
	cvta.to.global.u64 	%rd9, %rd7;
	mul.wide.s32 	%rd10, %r1, 4;
	add.s64 	%rd1, %rd8, %rd10;
	ld.global.u32 	%r2, [%rd1];
	add.s64 	%rd11, %rd9, %rd10;
	ld.global.u32 	%r3, [%rd11];
	setp.gt.s32 	%p2, %r3, 7;
	@%p2 bra 	$L__BB2_3;
	cvta.to.global.u64 	%rd18, %rd2;
	mul.wide.s32 	%rd19, %r2, 4;
	add.s64 	%rd20, %rd18, %rd19;
	ld.global.u32 	%r11, [%rd20];
	add.s32 	%r12, %r11, %r3;
	cvta.to.global.u64 	%rd21, %rd3;
	mul.wide.s32 	%rd22, %r12, 4;
	add.s64 	%rd23, %rd21, %rd22;
	ld.global.u32 	%r13, [%rd23];
	st.global.u32 	[%rd1], %r13;
	bra.uni 	$L__BB2_7;
$L__BB2_3:
	setp.eq.s32 	%p3, %r3, 10;
	@%p3 bra 	$L__BB2_6;
	setp.ne.s32 	%p4, %r3, 9;
	@%p4 bra 	$L__BB2_7;
	cvta.to.global.u64 	%rd12, %rd4;
	mul.wide.s32 	%rd13, %r2, 4;
	add.s64 	%rd14, %rd12, %rd13;
	mov.b32 	%r8, 2;
	st.global.u32 	[%rd14], %r8;
	bra.uni 	$L__BB2_7;
$L__BB2_6:
	cvta.to.global.u64 	%rd15, %rd5;
	mul.wide.s32 	%rd16, %r2, 4;
	add.s64 	%rd17, %rd15, %rd16;
	ld.global.u32 	%r9, [%rd17];
	setp.eq.s32 	%p5, %r9, 0;
	selp.u32 	%r10, 1, 0, %p5;
	st.global.u32 	[%rd17], %r10;
$L__BB2_7:
	ret;

}
	// .globl	_Z22copy_next_state_kernelPiPKii
.visible .entry _Z22copy_next_state_kernelPiPKii(
	.param .u64 .ptr .align 1 _Z22copy_next_state_kernelPiPKii_param_0,
	.param .u64 .ptr .align 1 _Z22copy_next_state_kernelPiPKii_param_1,
	.param .u32 _Z22copy_next_state_kernelPiPKii_param_2
)
{
	.reg .pred 	%p<2>;
	.reg .b32 	%r<7>;
	.reg .b64 	%rd<8>;

	ld.param.u64 	%rd1, [_Z22copy_next_state_kernelPiPKii_param_0];
	ld.param.u64 	%rd2, [_Z22copy_next_state_kernelPiPKii_param_1];
	ld.param.u32 	%r2, [_Z22copy_next_state_kernelPiPKii_param_2];
	mov.u32 	%r3, %ctaid.x;
	mov.u32 	%r4, %ntid.x;
	mov.u32 	%r5, %tid.x;
	mad.lo.s32 	%r1, %r3, %r4, %r5;
	setp.ge.s32 	%p1, %r1, %r2;
	@%p1 bra 	$L__BB3_2;
	cvta.to.global.u64 	%rd3, %rd2;
	cvta.to.global.u64 	%rd4, %rd1;
	mul.wide.s32 	%rd5, %r1, 4;
	add.s64 	%rd6, %rd3, %rd5;
	ld.global.u32 	%r6, [%rd6];
	add.s64 	%rd7, %rd4, %rd5;
	st.global.u32 	[%rd7], %r6;
$L__BB3_2:
	ret;

}
	// .globl	_Z15q_update_kernelPKiS0_PKfS0_Pfiiff
.visible .entry _Z15q_update_kernelPKiS0_PKfS0_Pfiiff(
	.param .u64 .ptr .align 1 _Z15q_update_kernelPKiS0_PKfS0_Pfiiff_param_0,
	.param .u64 .ptr .align 1 _Z15q_update_kernelPKiS0_PKfS0_Pfiiff_param_1,
	.param .u64 .ptr .align 1 _Z15q_update_kernelPKiS0_PKfS0_Pfiiff_param_2,
	.param .u64 .ptr .align 1 _Z15q_update_kernelPKiS0_PKfS0_Pfiiff_param_3,
	.param .u64 .ptr .align 1 _Z15q_update_kernelPKiS0_PKfS0_Pfiiff_param_4,
	.param .u32 _Z15q_update_kernelPKiS0_PKfS0_Pfiiff_param_5,
	.param .u32 _Z15q_update_kernelPKiS0_PKfS0_Pfiiff_param_6,
	.param .f32 _Z15q_update_kernelPKiS0_PKfS0_Pfiiff_param_7,
	.param .f32 _Z15q_update_kernelPKiS0_PKfS0_Pfiiff_param_8
)
{
	.reg .pred 	%p<12>;
	.reg .b32 	%r<12>;
	.reg .b32 	%f<30>;
	.reg .b64 	%rd<20>;

	ld.param.u64 	%rd1, [_Z15q_update_kernelPKiS0_PKfS0_Pfiiff_param_0];
	ld.param.u64 	%rd2, [_Z15q_update_kernelPKiS0_PKfS0_Pfiiff_param_1];
	ld.param.u64 	%rd3, [_Z15q_update_kernelPKiS0_PKfS0_Pfiiff_param_2];
	ld.param.u64 	%rd4, [_Z15q_update_kernelPKiS0_PKfS0_Pfiiff_param_3];
	ld.param.u64 	%rd5, [_Z15q_update_kernelPKiS0_PKfS0_Pfiiff_param_4];
	ld.param.u32 	%r3, [_Z15q_update_kernelPKiS0_PKfS0_Pfiiff_param_5];
	ld.param.u32 	%r2, [_Z15q_update_kernelPKiS0_PKfS0_Pfiiff_param_6];
	ld.param.f32 	%f1, [_Z15q_update_kernelPKiS0_PKfS0_Pfiiff_param_7];
	ld.param.f32 	%f2, [_Z15q_update_kernelPKiS0_PKfS0_Pfiiff_param_8];
	mov.u32 	%r4, %ctaid.x;
	mov.u32 	%r5, %ntid.x;
	mov.u32 	%r6, %tid.x;
	mad.lo.s32 	%r1, %r4, %r5, %r6;
	setp.ge.s32 	%p1, %r1, %r3;
	@%p1 bra 	$L__BB4_2;
	cvta.to.global.u64 	%rd6, %rd5;
	cvta.to.global.u64 	%rd7, %rd1;
	cvta.to.global.u64 	%rd8, %rd2;
	cvta.to.global.u64 	%rd9, %rd4;
	cvta.to.global.u64 	%rd10, %rd3;
	mul.wide.s32 	%rd11, %r1, 4;
	add.s64 	%rd12, %rd7, %rd11;
	add.s64 	%rd13, %rd8, %rd11;
	add.s64 	%rd14, %rd9, %rd11;
	ld.global.u32 	%r7, [%rd14];
	add.s64 	%rd15, %rd10, %rd11;
	mul.lo.s32 	%r8, %r7, %r2;
	ld.global.f32 	%f3, [%rd15];
	ld.global.u32 	%r9, [%rd13];
	ld.global.u32 	%r10, [%rd12];
	mul.wide.s32 	%rd16, %r8, 4;
	add.s64 	%rd17, %rd6, %rd16;
	ld.global.f32 	%f4, [%rd17];
	max.f32 	%f5, %f4, 0fCE6E6B28;
	ld.global.f32 	%f6, [%rd17+4];
	setp.gt.f32 	%p2, %f6, %f5;
	selp.f32 	%f7, %f6, %f5, %p2;
	ld.global.f32 	%f8, [%rd17+8];
	setp.gt.f32 	%p3, %f8, %f7;
	selp.f32 	%f9, %f8, %f7, %p3;
	ld.global.f32 	%f10, [%rd17+12];
	setp.gt.f32 	%p4, %f10, %f9;
	selp.f32 	%f11, %f10, %f9, %p4;
	ld.global.f32 	%f12, [%rd17+16];
	setp.gt.f32 	%p5, %f12, %f11;
	selp.f32 	%f13, %f12, %f11, %p5;
	ld.global.f32 	%f14, [%rd17+20];
	setp.gt.f32 	%p6, %f14, %f13;
	selp.f32 	%f15, %f14, %f13, %p6;
	ld.global.f32 	%f16, [%rd17+24];
	setp.gt.f32 	%p7, %f16, %f15;
	selp.f32 	%f17, %f16, %f15, %p7;
	ld.global.f32 	%f18, [%rd17+28];
	setp.gt.f32 	%p8, %f18, %f17;
	selp.f32 	%f19, %f18, %f17, %p8;
	ld.global.f32 	%f20, [%rd17+32];
	setp.gt.f32 	%p9, %f20, %f19;
	selp.f32 	%f21, %f20, %f19, %p9;
	ld.global.f32 	%f22, [%rd17+36];
	setp.gt.f32 	%p10, %f22, %f21;
	selp.f32 	%f23, %f22, %f21, %p10;
	ld.global.f32 	%f24, [%rd17+40];
	setp.gt.f32 	%p11, %f24, %f23;
	selp.f32 	%f25, %f24, %f23, %p11;
	mad.lo.s32 	%r11, %r10, %r2, %r9;
	mul.wide.s32 	%rd18, %r11, 4;
	add.s64 	%rd19, %rd6, %rd18;
	ld.global.f32 	%f26, [%rd19];
	fma.rn.f32 	%f27, %f2, %f25, %f3;
	sub.f32 	%f28, %f27, %f26;
	fma.rn.f32 	%f29, %f1, %f28, %f26;
	st.global.f32 	[%rd19], %f29;
$L__BB4_2:
	ret;

}


// ===== COMPILED SASS (sm_100) =====

	.target	sm_100

	.elftype	@"ET_EXEC"


//--------------------- .note.nv.tkinfo           --------------------------
	.section	.note.nv.tkinfo,"",@"SHT_NOTE"
	.sectionflags	@"SHF_NOTE_NV_TKINFO"
	.tkinfo
        /*0018*/ 	.word	0x00000002
        /*0030*/ 	.string	""
        /*0030*/ 	.string	"ptxas"
        /*0030*/ 	.string	"Cuda compilation tools, release 13.0, V13.0.88"
        /*0030*/ 	.string	"Build cuda_13.0.r13.0/compiler.36424714_0"
        /*0030*/ 	.string	"-arch sm_100 -m 64 "



//--------------------- .note.nv.cuinfo           --------------------------
	.section	.note.nv.cuinfo,"",@"SHT_NOTE"
	.sectionflags	@"SHF_NOTE_NV_CUINFO"
        /*0018*/ 	.short	0x0002
        /*001a*/ 	.short	0x0064
        /*001c*/ 	.short	0x0082
	.zero		2


//--------------------- .nv.info                  --------------------------
	.section	.nv.info,"",@"SHT_CUDA_INFO"
	.align	4


	//----- nvinfo : EIATTR_REGCOUNT
	.align		4
        /*0000*/ 	.byte	0x04, 0x2f
        /*0002*/ 	.short	(.L_10 - .L_9)
	.align		4
.L_9:
        /*0004*/ 	.word	index@(_Z18sir_contagion_stepPKiS0_S0_S0_PiiffP17curandStateXORWOW)
        /*0008*/ 	.word	0x00000020


	//----- nvinfo : EIATTR_FRAME_SIZE
	.align		4
.L_10:
        /*000c*/ 	.byte	0x04, 0x11
        /*000e*/ 	.short	(.L_12 - .L_11)
	.align		4
.L_11:
        /*0010*/ 	.word	index@(_Z18sir_contagion_stepPKiS0_S0_S0_PiiffP17curandStateXORWOW)
        /*0014*/ 	.word	0x00000000


	//----- nvinfo : EIATTR_REGCOUNT
	.align		4
.L_12:
        /*0018*/ 	.byte	0x04, 0x2f
        /*001a*/ 	.short	(.L_14 - .L_13)
	.align		4
.L_13:
        /*001c*/ 	.word	index@(_Z15init_rng_kernelP17curandStateXORWOWim)
        /*0020*/ 	.word	0x0000001f


	//----- nvinfo : EIATTR_FRAME_SIZE
	.align		4
.L_14:
        /*0024*/ 	.byte	0x04, 0x11
        /*0026*/ 	.short	(.L_16 - .L_15)
	.align		4
.L_15:
        /*0028*/ 	.word	index@(_Z15init_rng_kernelP17curandStateXORWOWim)
        /*002c*/ 	.word	0x00000000


	//----- nvinfo : EIATTR_REGCOUNT
	.align		4
.L_16:
        /*0030*/ 	.byte	0x04, 0x2f
        /*0032*/ 	.short	(.L_18 - .L_17)
	.align		4
.L_17:
        /*0034*/ 	.word	index@(_Z19apply_action_kernelPKiS0_PiS1_S1_S0_i)
        /*0038*/ 	.word	0x0000000c


	//----- nvinfo : EIATTR_FRAME_SIZE
	.align		4
.L_18:
        /*003c*/ 	.byte	0x04, 0x11
        /*003e*/ 	.short	(.L_20 - .L_19)
	.align		4
.L_19:
        /*0040*/ 	.word	index@(_Z19apply_action_kernelPKiS0_PiS1_S1_S0_i)
        /*0044*/ 	.word	0x00000000


	//----- nvinfo : EIATTR_REGCOUNT
	.align		4
.L_20:
        /*0048*/ 	.byte	0x04, 0x2f
        /*004a*/ 	.short	(.L_22 - .L_21)
	.align		4
.L_21:
        /*004c*/ 	.word	index@(_Z22copy_next_state_kernelPiPKii)
        /*0050*/ 	.word	0x0000000a


	//----- nvinfo : EIATTR_FRAME_SIZE
	.align		4
.L_22:
        /*0054*/ 	.byte	0x04, 0x11
        /*0056*/ 	.short	(.L_24 - .L_23)
	.align		4
.L_23:
        /*0058*/ 	.word	index@(_Z22copy_next_state_kernelPiPKii)
        /*005c*/ 	.word	0x00000000


	//----- nvinfo : EIATTR_REGCOUNT
	.align		4
.L_24:
        /*0060*/ 	.byte	0x04, 0x2f
        /*0062*/ 	.short	(.L_26 - .L_25)
	.align		4
.L_25:
        /*0064*/ 	.word	index@(_Z15q_update_kernelPKiS0_PKfS0_Pfiiff)
        /*0068*/ 	.word	0x00000018


	//----- nvinfo : EIATTR_FRAME_SIZE
	.align		4
.L_26:
        /*006c*/ 	.byte	0x04, 0x11
        /*006e*/ 	.short	(.L_28 - .L_27)
	.align		4
.L_27:
        /*0070*/ 	.word	index@(_Z15q_update_kernelPKiS0_PKfS0_Pfiiff)
        /*0074*/ 	.word	0x00000000


	//----- nvinfo : EIATTR_MIN_STACK_SIZE
	.align		4
.L_28:
        /*0078*/ 	.byte	0x04, 0x12
        /*007a*/ 	.short	(.L_30 - .L_29)
	.align		4
.L_29:
        /*007c*/ 	.word	index@(_Z15q_update_kernelPKiS0_PKfS0_Pfiiff)
        /*0080*/ 	.word	0x00000000


	//----- nvinfo : EIATTR_MIN_STACK_SIZE
	.align		4
.L_30:
        /*0084*/ 	.byte	0x04, 0x12
        /*0086*/ 	.short	(.L_32 - .L_31)
	.align		4
.L_31:
        /*0088*/ 	.word	index@(_Z22copy_next_state_kernelPiPKii)
        /*008c*/ 	.word	0x00000000


	//----- nvinfo : EIATTR_MIN_STACK_SIZE
	.align		4
.L_32:
        /*0090*/ 	.byte	0x04, 0x12
        /*0092*/ 	.short	(.L_34 - .L_33)
	.align		4
.L_33:
        /*0094*/ 	.word	index@(_Z19apply_action_kernelPKiS0_PiS1_S1_S0_i)
        /*0098*/ 	.word	0x00000000


	//----- nvinfo : EIATTR_MIN_STACK_SIZE
	.align		4
.L_34:
        /*009c*/ 	.byte	0x04, 0x12
        /*009e*/ 	.short	(.L_36 - .L_35)
	.align		4
.L_35:
        /*00a0*/ 	.word	index@(_Z15init_rng_kernelP17curandStateXORWOWim)
        /*00a4*/ 	.word	0x00000000


	//----- nvinfo : EIATTR_MIN_STACK_SIZE
	.align		4
.L_36:
        /*00a8*/ 	.byte	0x04, 0x12
        /*00aa*/ 	.short	(.L_38 - .L_37)
	.align		4
.L_37:
        /*00ac*/ 	.word	index@(_Z18sir_contagion_stepPKiS0_S0_S0_PiiffP17curandStateXORWOW)
        /*00b0*/ 	.word	0x00000000
.L_38:


//--------------------- .nv.compat                --------------------------
	.section	.nv.compat,"",@"SHT_CUDA_COMPAT_INFO"
	.align	4
        /*0000*/ 	.byte	0x02, 0x09, 0x00, 0x00, 0x02, 0x02, 0x01, 0x00, 0x02, 0x05, 0x05, 0x00, 0x03, 0x07, 0x01, 0x01
        /*0010*/ 	.byte	0x02, 0x03, 0x00, 0x00, 0x02, 0x06, 0x01, 0x00, 0x04, 0x0b, 0x08, 0x00, 0x09, 0x00, 0x00, 0x00
        /*0020*/ 	.byte	0x00, 0x00, 0x00, 0x00


//--------------------- .nv.info._Z15q_update_kernelPKiS0_PKfS0_Pfiiff --------------------------
	.section	.nv.info._Z15q_update_kernelPKiS0_PKfS0_Pfiiff,"",@"SHT_CUDA_INFO"
	.sectionflags	@""
	.align	4


	//----- nvinfo : EIATTR_CUDA_API_VERSION
	.align		4
        /*0000*/ 	.byte	0x04, 0x37
        /*0002*/ 	.short	(.L_40 - .L_39)
.L_39:
        /*0004*/ 	.word	0x00000082


	//----- nvinfo : EIATTR_KPARAM_INFO
	.align		4
.L_40:
        /*0008*/ 	.byte	0x04, 0x17
        /*000a*/ 	.short	(.L_42 - .L_41)
.L_41:
        /*000c*/ 	.word	0x00000000
        /*0010*/ 	.short	0x0008
        /*0012*/ 	.short	0x0034
        /*0014*/ 	.byte	0x00, 0xf0, 0x11, 0x00


	//----- nvinfo : EIATTR_KPARAM_INFO
	.align		4
.L_42:
        /*0018*/ 	.byte	0x04, 0x17
        /*001a*/ 	.short	(.L_44 - .L_43)
.L_43:
        /*001c*/ 	.word	0x00000000
        /*0020*/ 	.short	0x0007
        /*0022*/ 	.short	0x0030
        /*0024*/ 	.byte	0x00, 0xf0, 0x11, 0x00


	//----- nvinfo : EIATTR_KPARAM_INFO
	.align		4
.L_44:
        /*0028*/ 	.byte	0x04, 0x17
        /*002a*/ 	.short	(.L_46 - .L_45)
.L_45:
        /*002c*/ 	.word	0x00000000
        /*0030*/ 	.short	0x0006
        /*0032*/ 	.short	0x002c
        /*0034*/ 	.byte	0x00, 0xf0, 0x11, 0x00


	//----- nvinfo : EIATTR_KPARAM_INFO
	.align		4
.L_46:
        /*0038*/ 	.byte	0x04, 0x17
        /*003a*/ 	.short	(.L_48 - .L_47)
.L_47:
        /*003c*/ 	.word	0x00000000
        /*0040*/ 	.short	0x0005
        /*0042*/ 	.short	0x0028
        /*0044*/ 	.byte	0x00, 0xf0, 0x11, 0x00


	//----- nvinfo : EIATTR_KPARAM_INFO
	.align		4
.L_48:
        /*0048*/ 	.byte	0x04, 0x17
        /*004a*/ 	.short	(.L_50 - .L_49)
.L_49:
        /*004c*/ 	.word	0x00000000
        /*0050*/ 	.short	0x0004
        /*0052*/ 	.short	0x0020
        /*0054*/ 	.byte	0x00, 0xf5, 0x21, 0x00


	//----- nvinfo : EIATTR_KPARAM_INFO
	.align		4
.L_50:
        /*0058*/ 	.byte	0x04, 0x17
        /*005a*/ 	.short	(.L_52 - .L_51)
.L_51:
        /*005c*/ 	.word	0x00000000
        /*0060*/ 	.short	0x0003
        /*0062*/ 	.short	0x0018
        /*0064*/ 	.byte	0x00, 0xf5, 0x21, 0x00


	//----- nvinfo : EIATTR_KPARAM_INFO
	.align		4
.L_52:
        /*0068*/ 	.byte	0x04, 0x17
        /*006a*/ 	.short	(.L_54 - .L_53)
.L_53:
        /*006c*/ 	.word	0x00000000
        /*0070*/ 	.short	0x0002
        /*0072*/ 	.short	0x0010
        /*0074*/ 	.byte	0x00, 0xf5, 0x21, 0x00


	//----- nvinfo : EIATTR_KPARAM_INFO
	.align		4
.L_54:
        /*0078*/ 	.byte	0x04, 0x17
        /*007a*/ 	.short	(.L_56 - .L_55)
.L_55:
        /*007c*/ 	.word	0x00000000
        /*0080*/ 	.short	0x0001
        /*0082*/ 	.short	0x0008
        /*0084*/ 	.byte	0x00, 0xf5, 0x21, 0x00


	//----- nvinfo : EIATTR_KPARAM_INFO
	.align		4
.L_56:
        /*0088*/ 	.byte	0x04, 0x17
        /*008a*/ 	.short	(.L_58 - .L_57)
.L_57:
        /*008c*/ 	.word	0x00000000
        /*0090*/ 	.short	0x0000
        /*0092*/ 	.short	0x0000
        /*0094*/ 	.byte	0x00, 0xf5, 0x21, 0x00


	//----- nvinfo : EIATTR_SPARSE_MMA_MASK
	.align		4
.L_58:
        /*0098*/ 	.byte	0x03, 0x50
        /*009a*/ 	.short	0x0000


	//----- nvinfo : EIATTR_MAXREG_COUNT
	.align		4
        /*009c*/ 	.byte	0x03, 0x1b
        /*009e*/ 	.short	0x00ff


	//----- nvinfo : EIATTR_MERCURY_ISA_VERSION
	.align		4
        /*00a0*/ 	.byte	0x03, 0x5f
        /*00a2*/ 	.short	0x0101


	//----- nvinfo : EIATTR_VRC_CTA_INIT_COUNT
	.align		4
        /*00a4*/ 	.byte	0x02, 0x4a
	.zero		1
	.zero		1


	//----- nvinfo : EIATTR_EXIT_INSTR_OFFSETS
	.align		4
        /*00a8*/ 	.byte	0x04, 0x1c
        /*00aa*/ 	.short	(.L_60 - .L_59)


	//   ....[0]....
.L_59:
        /*00ac*/ 	.word	0x00000070


	//   ....[1]....
        /*00b0*/ 	.word	0x00000410


	//----- nvinfo : EIATTR_CBANK_PARAM_SIZE
	.align		4
.L_60:
        /*00b4*/ 	.byte	0x03, 0x19
        /*00b6*/ 	.short	0x0038


	//----- nvinfo : EIATTR_PARAM_CBANK
	.align		4
        /*00b8*/ 	.byte	0x04, 0x0a
        /*00ba*/ 	.short	(.L_62 - .L_61)
	.align		4
.L_61:
        /*00bc*/ 	.word	index@(.nv.constant0._Z15q_update_kernelPKiS0_PKfS0_Pfiiff)
        /*00c0*/ 	.short	0x0380
        /*00c2*/ 	.short	0x0038


	//----- nvinfo : EIATTR_SW_WAR
	.align		4
.L_62:
        /*00c4*/ 	.byte	0x04, 0x36
        /*00c6*/ 	.short	(.L_64 - .L_63)
.L_63:
        /*00c8*/ 	.word	0x00000008
.L_64:


//--------------------- .nv.info._Z22copy_next_state_kernelPiPKii --------------------------
	.section	.nv.info._Z22copy_next_state_kernelPiPKii,"",@"SHT_CUDA_INFO"
	.sectionflags	@""
	.align	4


	//----- nvinfo : EIATTR_CUDA_API_VERSION
	.align		4
        /*0000*/ 	.byte	0x04, 0x37
        /*0002*/ 	.short	(.L_66 - .L_65)
.L_65:
        /*0004*/ 	.word	0x00000082


	//----- nvinfo : EIATTR_KPARAM_INFO
	.align		4
.L_66:
        /*0008*/ 	.byte	0x04, 0x17
        /*000a*/ 	.short	(.L_68 - .L_67)
.L_67:
        /*000c*/ 	.word	0x00000000
        /*0010*/ 	.short	0x0002
        /*0012*/ 	.short	0x0010
        /*0014*/ 	.byte	0x00, 0xf0, 0x11, 0x00


	//----- nvinfo : EIATTR_KPARAM_INFO
	.align		4
.L_68:
        /*0018*/ 	.byte	0x04, 0x17
        /*001a*/ 	.short	(.L_70 - .L_69)
.L_69:
        /*001c*/ 	.word	0x00000000
        /*0020*/ 	.short	0x0001
        /*0022*/ 	.short	0x0008
        /*0024*/ 	.byte	0x00, 0xf5, 0x21, 0x00


	//----- nvinfo : EIATTR_KPARAM_INFO
	.align		4
.L_70:
        /*0028*/ 	.byte	0x04, 0x17
        /*002a*/ 	.short	(.L_72 - .L_71)
.L_71:
        /*002c*/ 	.word	0x00000000
        /*0030*/ 	.short	0x0000
        /*0032*/ 	.short	0x0000
        /*0034*/ 	.byte	0x00, 0xf5, 0x21, 0x00


	//----- nvinfo : EIATTR_SPARSE_MMA_MASK
	.align		4
.L_72:
        /*0038*/ 	.byte	0x03, 0x50
        /*003a*/ 	.short	0x0000


	//----- nvinfo : EIATTR_MAXREG_COUNT
	.align		4
        /*003c*/ 	.byte	0x03, 0x1b
        /*003e*/ 	.short	0x00ff


	//----- nvinfo : EIATTR_MERCURY_ISA_VERSION
	.align		4
        /*0040*/ 	.byte	0x03, 0x5f
        /*0042*/ 	.short	0x0101


	//----- nvinfo : EIATTR_VRC_CTA_INIT_COUNT
	.align		4
        /*0044*/ 	.byte	0x02, 0x4a
	.zero		1
	.zero		1


	//----- nvinfo : EIATTR_EXIT_INSTR_OFFSETS
	.align		4
        /*0048*/ 	.byte	0x04, 0x1c
        /*004a*/ 	.short	(.L_74 - .L_73)


	//   ....[0]....
.L_73:
        /*004c*/ 	.word	0x00000070


	//   ....[1]....
        /*0050*/ 	.word	0x000000f0


	//----- nvinfo : EIATTR_CBANK_PARAM_SIZE
	.align		4
.L_74:
        /*0054*/ 	.byte	0x03, 0x19
        /*0056*/ 	.short	0x0014


	//----- nvinfo : EIATTR_PARAM_CBANK
	.align		4
        /*0058*/ 	.byte	0x04, 0x0a
        /*005a*/ 	.short	(.L_76 - .L_75)
	.align		4
.L_75:
        /*005c*/ 	.word	index@(.nv.constant0._Z22copy_next_state_kernelPiPKii)
        /*0060*/ 	.short	0x0380
        /*0062*/ 	.short	0x0014


	//----- nvinfo : EIATTR_SW_WAR
	.align		4
.L_76:
        /*0064*/ 	.byte	0x04, 0x36
        /*0066*/ 	.short	(.L_78 - .L_77)
.L_77:
        /*0068*/ 	.word	0x00000008
.L_78:


//--------------------- .nv.info._Z19apply_action_kernelPKiS0_PiS1_S1_S0_i --------------------------
	.section	.nv.info._Z19apply_action_kernelPKiS0_PiS1_S1_S0_i,"",@"SHT_CUDA_INFO"
	.sectionflags	@""
	.align	4


	//----- nvinfo : EIATTR_CUDA_API_VERSION
	.align		4
        /*0000*/ 	.byte	0x04, 0x37
        /*0002*/ 	.short	(.L_80 - .L_79)
.L_79:
        /*0004*/ 	.word	0x00000082


	//----- nvinfo : EIATTR_KPARAM_INFO
	.align		4
.L_80:
        /*0008*/ 	.byte	0x04, 0x17
        /*000a*/ 	.short	(.L_82 - .L_81)
.L_81:
        /*000c*/ 	.word	0x00000000
        /*0010*/ 	.short	0x0006
        /*0012*/ 	.short	0x0030
        /*0014*/ 	.byte	0x00, 0xf0, 0x11, 0x00


	//----- nvinfo : EIATTR_KPARAM_INFO
	.align		4
.L_82:
        /*0018*/ 	.byte	0x04, 0x17
        /*001a*/ 	.short	(.L_84 - .L_83)
.L_83:
        /*001c*/ 	.word	0x00000000
        /*0020*/ 	.short	0x0005
        /*0022*/ 	.short	0x0028
        /*0024*/ 	.byte	0x00, 0xf5, 0x21, 0x00


	//----- nvinfo : EIATTR_KPARAM_INFO
	.align		4
.L_84:
        /*0028*/ 	.byte	0x04, 0x17
        /*002a*/ 	.short	(.L_86 - .L_85)
.L_85:
        /*002c*/ 	.word	0x00000000
        /*0030*/ 	.short	0x0004
        /*0032*/ 	.short	0x0020
        /*0034*/ 	.byte	0x00, 0xf5, 0x21, 0x00


	//----- nvinfo : EIATTR_KPARAM_INFO
	.align		4
.L_86:
        /*0038*/ 	.byte	0x04, 0x17
        /*003a*/ 	.short	(.L_88 - .L_87)
.L_87:
        /*003c*/ 	.word	0x00000000
        /*0040*/ 	.short	0x0003
        /*0042*/ 	.short	0x0018
        /*0044*/ 	.byte	0x00, 0xf5, 0x21, 0x00


	//----- nvinfo : EIATTR_KPARAM_INFO
	.align		4
.L_88:
        /*0048*/ 	.byte	0x04, 0x17
        /*004a*/ 	.short	(.L_90 - .L_89)
.L_89:
        /*004c*/ 	.word	0x00000000
        /*0050*/ 	.short	0x0002
        /*0052*/ 	.short	0x0010
        /*0054*/ 	.byte	0x00, 0xf5, 0x21, 0x00


	//----- nvinfo : EIATTR_KPARAM_INFO
	.align		4
.L_90:
        /*0058*/ 	.byte	0x04, 0x17
        /*005a*/ 	.short	(.L_92 - .L_91)
.L_91:
        /*005c*/ 	.word	0x00000000
        /*0060*/ 	.short	0x0001
        /*0062*/ 	.short	0x0008
        /*0064*/ 	.byte	0x00, 0xf5, 0x21, 0x00


	//----- nvinfo : EIATTR_KPARAM_INFO
	.align		4
.L_92:
        /*0068*/ 	.byte	0x04, 0x17
        /*006a*/ 	.short	(.L_94 - .L_93)
.L_93:
        /*006c*/ 	.word	0x00000000
        /*0070*/ 	.short	0x0000
        /*0072*/ 	.short	0x0000
        /*0074*/ 	.byte	0x00, 0xf5, 0x21, 0x00


	//----- nvinfo : EIATTR_SPARSE_MMA_MASK
	.align		4
.L_94:
        /*0078*/ 	.byte	0x03, 0x50
        /*007a*/ 	.short	0x0000


	//----- nvinfo : EIATTR_MAXREG_COUNT
	.align		4
        /*007c*/ 	.byte	0x03, 0x1b
        /*007e*/ 	.short	0x00ff


	//----- nvinfo : EIATTR_MERCURY_ISA_VERSION
	.align		4
        /*0080*/ 	.byte	0x03, 0x5f
        /*0082*/ 	.short	0x0101


	//----- nvinfo : EIATTR_VRC_CTA_INIT_COUNT
	.align		4
        /*0084*/ 	.byte	0x02, 0x4a
	.zero		1
	.zero		1


	//----- nvinfo : EIATTR_EXIT_INSTR_OFFSETS
	.align		4
        /*0088*/ 	.byte	0x04, 0x1c
        /*008a*/ 	.short	(.L_96 - .L_95)


	//   ....[0]....
.L_95:
        /*008c*/ 	.word	0x00000070


	//   ....[1]....
        /*0090*/ 	.word	0x00000190


	//   ....[2]....
        /*0094*/ 	.word	0x000001d0


	//   ....[3]....
        /*0098*/ 	.word	0x00000220


	//   ....[4]....
        /*009c*/ 	.word	0x00000290


	//----- nvinfo : EIATTR_CRS_STACK_SIZE
	.align		4
.L_96:
        /*00a0*/ 	.byte	0x04, 0x1e
        /*00a2*/ 	.short	(.L_98 - .L_97)
.L_97:
        /*00a4*/ 	.word	0x00000000


	//----- nvinfo : EIATTR_CBANK_PARAM_SIZE
	.align		4
.L_98:
        /*00a8*/ 	.byte	0x03, 0x19
        /*00aa*/ 	.short	0x0034


	//----- nvinfo : EIATTR_PARAM_CBANK
	.align		4
        /*00ac*/ 	.byte	0x04, 0x0a
        /*00ae*/ 	.short	(.L_100 - .L_99)
	.align		4
.L_99:
        /*00b0*/ 	.word	index@(.nv.constant0._Z19apply_action_kernelPKiS0_PiS1_S1_S0_i)
        /*00b4*/ 	.short	0x0380
        /*00b6*/ 	.short	0x0034


	//----- nvinfo : EIATTR_SW_WAR
	.align		4
.L_100:
        /*00b8*/ 	.byte	0x04, 0x36
        /*00ba*/ 	.short	(.L_102 - .L_101)
.L_101:
        /*00bc*/ 	.word	0x00000008
.L_102:


//--------------------- .nv.info._Z15init_rng_kernelP17curandStateXORWOWim --------------------------
	.section	.nv.info._Z15init_rng_kernelP17curandStateXORWOWim,"",@"SHT_CUDA_INFO"
	.sectionflags	@""
	.align	4


	//----- nvinfo : EIATTR_CUDA_API_VERSION
	.align		4
        /*0000*/ 	.byte	0x04, 0x37
        /*0002*/ 	.short	(.L_104 - .L_103)
.L_103:
        /*0004*/ 	.word	0x00000082


	//----- nvinfo : EIATTR_KPARAM_INFO
	.align		4
.L_104:
        /*0008*/ 	.byte	0x04, 0x17
        /*000a*/ 	.short	(.L_106 - .L_105)
.L_105:
        /*000c*/ 	.word	0x00000000
        /*0010*/ 	.short	0x0002
        /*0012*/ 	.short	0x0010
        /*0014*/ 	.byte	0x00, 0xf0, 0x21, 0x00


	//----- nvinfo : EIATTR_KPARAM_INFO
	.align		4
.L_106:
        /*0018*/ 	.byte	0x04, 0x17
        /*001a*/ 	.short	(.L_108 - .L_107)
.L_107:
        /*001c*/ 	.word	0x00000000
        /*0020*/ 	.short	0x0001
        /*0022*/ 	.short	0x0008
        /*0024*/ 	.byte	0x00, 0xf0, 0x11, 0x00


	//----- nvinfo : EIATTR_KPARAM_INFO
	.align		4
.L_108:
        /*0028*/ 	.byte	0x04, 0x17
        /*002a*/ 	.short	(.L_110 - .L_109)
.L_109:
        /*002c*/ 	.word	0x00000000
        /*0030*/ 	.short	0x0000
        /*0032*/ 	.short	0x0000
        /*0034*/ 	.byte	0x00, 0xf5, 0x21, 0x00


	//----- nvinfo : EIATTR_SPARSE_MMA_MASK
	.align		4
.L_110:
        /*0038*/ 	.byte	0x03, 0x50
        /*003a*/ 	.short	0x0000


	//----- nvinfo : EIATTR_MAXREG_COUNT
	.align		4
        /*003c*/ 	.byte	0x03, 0x1b
        /*003e*/ 	.short	0x00ff


	//----- nvinfo : EIATTR_MERCURY_ISA_VERSION
	.align		4
        /*0040*/ 	.byte	0x03, 0x5f
        /*0042*/ 	.short	0x0101


	//----- nvinfo : EIATTR_VRC_CTA_INIT_COUNT
	.align		4
        /*0044*/ 	.byte	0x02, 0x4a
	.zero		1
	.zero		1


	//----- nvinfo : EIATTR_EXIT_INSTR_OFFSETS
	.align		4
        /*0048*/ 	.byte	0x04, 0x1c
        /*004a*/ 	.short	(.L_112 - .L_111)


	//   ....[0]....
.L_111:
        /*004c*/ 	.word	0x00000070


	//   ....[1]....
        /*0050*/ 	.word	0x00000f00


	//----- nvinfo : EIATTR_CRS_STACK_SIZE
	.align		4
.L_112:
        /*0054*/ 	.byte	0x04, 0x1e
        /*0056*/ 	.short	(.L_114 - .L_113)
.L_113:
        /*0058*/ 	.word	0x00000000


	//----- nvinfo : EIATTR_CBANK_PARAM_SIZE
	.align		4
.L_114:
        /*005c*/ 	.byte	0x03, 0x19
        /*005e*/ 	.short	0x0018


	//----- nvinfo : EIATTR_PARAM_CBANK
	.align		4
        /*0060*/ 	.byte	0x04, 0x0a
        /*0062*/ 	.short	(.L_116 - .L_115)
	.align		4
.L_115:
        /*0064*/ 	.word	index@(.nv.constant0._Z15init_rng_kernelP17curandStateXORWOWim)
        /*0068*/ 	.short	0x0380
        /*006a*/ 	.short	0x0018


	//----- nvinfo : EIATTR_SW_WAR
	.align		4
.L_116:
        /*006c*/ 	.byte	0x04, 0x36
        /*006e*/ 	.short	(.L_118 - .L_117)
.L_117:
        /*0070*/ 	.word	0x00000008
.L_118:


//--------------------- .nv.info._Z18sir_contagion_stepPKiS0_S0_S0_PiiffP17curandStateXORWOW --------------------------
	.section	.nv.info._Z18sir_contagion_stepPKiS0_S0_S0_PiiffP17curandStateXORWOW,"",@"SHT_CUDA_INFO"
	.sectionflags	@""
	.align	4


	//----- nvinfo : EIATTR_CUDA_API_VERSION
	.align		4
        /*0000*/ 	.byte	0x04, 0x37
        /*0002*/ 	.short	(.L_120 - .L_119)
.L_119:
        /*0004*/ 	.word	0x00000082


	//----- nvinfo : EIATTR_KPARAM_INFO
	.align		4
.L_120:
        /*0008*/ 	.byte	0x04, 0x17
        /*000a*/ 	.short	(.L_122 - .L_121)
.L_121:
        /*000c*/ 	.word	0x00000000
        /*0010*/ 	.short	0x0008
        /*0012*/ 	.short	0x0038
        /*0014*/ 	.byte	0x00, 0xf5, 0x21, 0x00


	//----- nvinfo : EIATTR_KPARAM_INFO
	.align		4
.L_122:
        /*0018*/ 	.byte	0x04, 0x17
        /*001a*/ 	.short	(.L_124 - .L_123)
.L_123:
        /*001c*/ 	.word	0x00000000
        /*0020*/ 	.short	0x0007
        /*0022*/ 	.short	0x0030
        /*0024*/ 	.byte	0x00, 0xf0, 0x11, 0x00


	//----- nvinfo : EIATTR_KPARAM_INFO
	.align		4
.L_124:
        /*0028*/ 	.byte	0x04, 0x17
        /*002a*/ 	.short	(.L_126 - .L_125)
.L_125:
        /*002c*/ 	.word	0x00000000
        /*0030*/ 	.short	0x0006
        /*0032*/ 	.short	0x002c
        /*0034*/ 	.byte	0x00, 0xf0, 0x11, 0x00


	//----- nvinfo : EIATTR_KPARAM_INFO
	.align		4
.L_126:
        /*0038*/ 	.byte	0x04, 0x17
        /*003a*/ 	.short	(.L_128 - .L_127)
.L_127:
        /*003c*/ 	.word	0x00000000
        /*0040*/ 	.short	0x0005
        /*0042*/ 	.short	0x0028
        /*0044*/ 	.byte	0x00, 0xf0, 0x11, 0x00


	//----- nvinfo : EIATTR_KPARAM_INFO
	.align		4
.L_128:
        /*0048*/ 	.byte	0x04, 0x17
        /*004a*/ 	.short	(.L_130 - .L_129)
.L_129:
        /*004c*/ 	.word	0x00000000
        /*0050*/ 	.short	0x0004
        /*0052*/ 	.short	0x0020
        /*0054*/ 	.byte	0x00, 0xf5, 0x21, 0x00


	//----- nvinfo : EIATTR_KPARAM_INFO
	.align		4
.L_130:
        /*0058*/ 	.byte	0x04, 0x17
        /*005a*/ 	.short	(.L_132 - .L_131)
.L_131:
        /*005c*/ 	.word	0x00000000
        /*0060*/ 	.short	0x0003
        /*0062*/ 	.short	0x0018
        /*0064*/ 	.byte	0x00, 0xf5, 0x21, 0x00


	//----- nvinfo : EIATTR_KPARAM_INFO
	.align		4
.L_132:
        /*0068*/ 	.byte	0x04, 0x17
        /*006a*/ 	.short	(.L_134 - .L_133)
.L_133:
        /*006c*/ 	.word	0x00000000
        /*0070*/ 	.short	0x0002
        /*0072*/ 	.short	0x0010
        /*0074*/ 	.byte	0x00, 0xf5, 0x21, 0x00


	//----- nvinfo : EIATTR_KPARAM_INFO
	.align		4
.L_134:
        /*0078*/ 	.byte	0x04, 0x17
        /*007a*/ 	.short	(.L_136 - .L_135)
.L_135:
        /*007c*/ 	.word	0x00000000
        /*0080*/ 	.short	0x0001
        /*0082*/ 	.short	0x0008
        /*0084*/ 	.byte	0x00, 0xf5, 0x21, 0x00


	//----- nvinfo : EIATTR_KPARAM_INFO
	.align		4
.L_136:
        /*0088*/ 	.byte	0x04, 0x17
        /*008a*/ 	.short	(.L_138 - .L_137)
.L_137:
        /*008c*/ 	.word	0x00000000
        /*0090*/ 	.short	0x0000
        /*0092*/ 	.short	0x0000
        /*0094*/ 	.byte	0x00, 0xf5, 0x21, 0x00


	//----- nvinfo : EIATTR_SPARSE_MMA_MASK
	.align		4
.L_138:
        /*0098*/ 	.byte	0x03, 0x50
        /*009a*/ 	.short	0x0000


	//----- nvinfo : EIATTR_MAXREG_COUNT
	.align		4
        /*009c*/ 	.byte	0x03, 0x1b
        /*009e*/ 	.short	0x00ff


	//----- nvinfo : EIATTR_MERCURY_ISA_VERSION
	.align		4
        /*00a0*/ 	.byte	0x03, 0x5f
        /*00a2*/ 	.short	0x0101


	//----- nvinfo : EIATTR_VRC_CTA_INIT_COUNT
	.align		4
        /*00a4*/ 	.byte	0x02, 0x4a
	.zero		1
	.zero		1


	//----- nvinfo : EIATTR_EXIT_INSTR_OFFSETS
	.align		4
        /*00a8*/ 	.byte	0x04, 0x1c
        /*00aa*/ 	.short	(.L_140 - .L_139)


	//   ....[0]....
.L_139:
        /*00ac*/ 	.word	0x00000070


	//   ....[1]....
        /*00b0*/ 	.word	0x00000110


	//   ....[2]....
        /*00b4*/ 	.word	0x000016b0


	//----- nvinfo : EIATTR_CRS_STACK_SIZE
	.align		4
.L_140:
        /*00b8*/ 	.byte	0x04, 0x1e
        /*00ba*/ 	.short	(.L_142 - .L_141)
.L_141:
        /*00bc*/ 	.word	0x00000000


	//----- nvinfo : EIATTR_CBANK_PARAM_SIZE
	.align		4
.L_142:
        /*00c0*/ 	.byte	0x03, 0x19
        /*00c2*/ 	.short	0x0040


	//----- nvinfo : EIATTR_PARAM_CBANK
	.align		4
        /*00c4*/ 	.byte	0x04, 0x0a
        /*00c6*/ 	.short	(.L_144 - .L_143)
	.align		4
.L_143:
        /*00c8*/ 	.word	index@(.nv.constant0._Z18sir_contagion_stepPKiS0_S0_S0_PiiffP17curandStateXORWOW)
        /*00cc*/ 	.short	0x0380
        /*00ce*/ 	.short	0x0040


	//----- nvinfo : EIATTR_SW_WAR
	.align		4
.L_144:
        /*00d0*/ 	.byte	0x04, 0x36
        /*00d2*/ 	.short	(.L_146 - .L_145)
.L_145:
        /*00d4*/ 	.word	0x00000008
.L_146:


//--------------------- .nv.callgraph             --------------------------
	.section	.nv.callgraph,"",@"SHT_CUDA_CALLGRAPH"
	.align	4
	.sectionentsize	8
	.align		4
        /*0000*/ 	.word	0x00000000
	.align		4
        /*0004*/ 	.word	0xffffffff
	.align		4
        /*0008*/ 	.word	0x00000000
	.align		4
        /*000c*/ 	.word	0xfffffffe
	.align		4
        /*0010*/ 	.word	0x00000000
	.align		4
        /*0014*/ 	.word	0xfffffffd
	.align		4
        /*0018*/ 	.word	0x00000000
	.align		4
        /*001c*/ 	.word	0xfffffffc


//--------------------- .nv.constant4             --------------------------
	.section	.nv.constant4,"a",@progbits
	.align	8
	.align		8
.nv.constant4:
        /*0000*/ 	.dword	precalc_xorwow_matrix
	.align		8
        /*0008*/ 	.dword	precalc_xorwow_offset_matrix
	.align		8
        /*0010*/ 	.dword	mrg32k3aM1
	.align		8
        /*0018*/ 	.dword	mrg32k3aM2
	.align		8
        /*0020*/ 	.dword	mrg32k3aM1SubSeq
	.align		8
        /*0028*/ 	.dword	mrg32k3aM2SubSeq
	.align		8
        /*0030*/ 	.dword	mrg32k3aM1Seq
	.align		8
        /*0038*/ 	.dword	mrg32k3aM2Seq


//--------------------- .nv.constant3             --------------------------
	.section	.nv.constant3,"a",@progbits
	.align	8
.nv.constant3:
	.type		__cr_lgamma_table,@object
	.size		__cr_lgamma_table,(.L_8 - __cr_lgamma_table)
__cr_lgamma_table:
        /*0000*/ 	.byte	0x00, 0x00, 0x00, 0x00, 0x00, 0x00, 0x00, 0x00, 0x00, 0x00, 0x00, 0x00, 0x00, 0x00, 0x00, 0x00
        /*0010*/ 	.byte	0xef, 0x39, 0xfa, 0xfe, 0x42, 0x2e, 0xe6, 0x3f, 0x02, 0x20, 0x2a, 0xfa, 0x0b, 0xab, 0xfc, 0x3f
        /*0020*/ 	.byte	0xf9, 0x2c, 0x92, 0x7c, 0xa7, 0x6c, 0x09, 0x40, 0xc9, 0x79, 0x44, 0x3c, 0x64, 0x26, 0x13, 0x40
        /*0030*/ 	.byte	0xca, 0x01, 0xcf, 0x3a, 0x27, 0x51, 0x1a, 0x40, 0x30, 0xcc, 0x2d, 0xf3, 0xe1, 0x0c, 0x21, 0x40
        /*0040*/ 	.byte	0x0d, 0xb7, 0xfc, 0x82, 0x8e, 0x35, 0x25, 0x40
.L_8:


//--------------------- .text._Z15q_update_kernelPKiS0_PKfS0_Pfiiff --------------------------
	.section	.text._Z15q_update_kernelPKiS0_PKfS0_Pfiiff,"ax",@progbits
	.align	128
        .global         _Z15q_update_kernelPKiS0_PKfS0_Pfiiff
        .type           _Z15q_update_kernelPKiS0_PKfS0_Pfiiff,@function
        .size           _Z15q_update_kernelPKiS0_PKfS0_Pfiiff,(.L_x_31 - _Z15q_update_kernelPKiS0_PKfS0_Pfiiff)
        .other          _Z15q_update_kernelPKiS0_PKfS0_Pfiiff,@"STO_CUDA_ENTRY STV_DEFAULT"
_Z15q_update_kernelPKiS0_PKfS0_Pfiiff:
.text._Z15q_update_kernelPKiS0_PKfS0_Pfiiff:
[----:B------:R-:W-:Y:S01]  /*0000*/  LDC R1, c[0x0][0x37c] ;  /* 0x0000df00ff017b82 */ /* 0x000fe20000000800 */
[----:B------:R-:W0:Y:S07]  /*0010*/  S2R R3, SR_TID.X ;  /* 0x0000000000037919 */ /* 0x000e2e0000002100 */
[----:B------:R-:W0:Y:S01]  /*0020*/  S2UR UR4, SR_CTAID.X ;  /* 0x00000000000479c3 */ /* 0x000e220000002500 */
[----:B------:R-:W1:Y:S07]  /*0030*/  LDCU UR5, c[0x0][0x3a8] ;  /* 0x00007500ff0577ac */ /* 0x000e6e0008000800 */
[----:B------:R-:W0:Y:S02]  /*0040*/  LDC R0, c[0x0][0x360] ;  /* 0x0000d800ff007b82 */ /* 0x000e240000000800 */
[----:B0-----:R-:W-:-:S05]  /*0050*/  IMAD R0, R0, UR4, R3 ;  /* 0x0000000400007c24 */ /* 0x001fca000f8e0203 */
[----:B-1----:R-:W-:-:S13]  /*0060*/  ISETP.GE.AND P0, PT, R0, UR5, PT ;  /* 0x0000000500007c0c */ /* 0x002fda000bf06270 */
[----:B------:R-:W-:Y:S05]  /*0070*/  @P0 EXIT ;  /* 0x000000000000094d */ /* 0x000fea0003800000 */
[----:B------:R-:W0:Y:S01]  /*0080*/  LDC.64 R10, c[0x0][0x398] ;  /* 0x0000e600ff0a7b82 */ /* 0x000e220000000a00 */
[----:B------:R-:W1:Y:S01]  /*0090*/  LDCU.64 UR4, c[0x0][0x358] ;  /* 0x00006b00ff0477ac */ /* 0x000e620008000a00 */
[----:B------:R-:W2:Y:S06]  /*00a0*/  LDCU UR6, c[0x0][0x3ac] ;  /* 0x00007580ff0677ac */ /* 0x000eac0008000800 */
[----:B------:R-:W3:Y:S08]  /*00b0*/  LDC.64 R4, c[0x0][0x380] ;  /* 0x0000e000ff047b82 */ /* 0x000ef00000000a00 */
[----:B------:R-:W4:Y:S01]  /*00c0*/  LDC.64 R8, c[0x0][0x388] ;  /* 0x0000e200ff087b82 */ /* 0x000f220000000a00 */
[----:B0-----:R-:W-:-:S07]  /*00d0*/  IMAD.WIDE R10, R0, 0x4, R10 ;  /* 0x00000004000a7825 */ /* 0x001fce00078e020a */
[----:B------:R-:W0:Y:S01]  /*00e0*/  LDC.64 R2, c[0x0][0x3a0] ;  /* 0x0000e800ff027b82 */ /* 0x000e220000000a00 */
[----:B-1----:R-:W2:Y:S01]  /*00f0*/  LDG.E R10, desc[UR4][R10.64] ;  /* 0x000000040a0a7981 */ /* 0x002ea2000c1e1900 */
[----:B---3--:R-:W-:-:S05]  /*0100*/  IMAD.WIDE R4, R0, 0x4, R4 ;  /* 0x0000000400047825 */ /* 0x008fca00078e0204 */
[----:B------:R1:W3:Y:S01]  /*0110*/  LDG.E R17, desc[UR4][R4.64] ;  /* 0x0000000404117981 */ /* 0x0002e2000c1e1900 */
[----:B----4-:R-:W-:-:S05]  /*0120*/  IMAD.WIDE R8, R0, 0x4, R8 ;  /* 0x0000000400087825 */ /* 0x010fca00078e0208 */
[----:B------:R-:W3:Y:S01]  /*0130*/  LDG.E R16, desc[UR4][R8.64] ;  /* 0x0000000408107981 */ /* 0x000ee2000c1e1900 */
[----:B-1----:R-:W1:Y:S02]  /*0140*/  LDC.64 R4, c[0x0][0x390] ;  /* 0x0000e400ff047b82 */ /* 0x002e640000000a00 */
[----:B-1----:R-:W-:-:S06]  /*0150*/  IMAD.WIDE R4, R0, 0x4, R4 ;  /* 0x0000000400047825 */ /* 0x002fcc00078e0204 */
[----:B------:R-:W4:Y:S01]  /*0160*/  LDG.E R4, desc[UR4][R4.64] ;  /* 0x0000000404047981 */ /* 0x000f22000c1e1900 */
[----:B--2---:R-:W-:-:S04]  /*0170*/  IMAD R7, R10, UR6, RZ ;  /* 0x000000060a077c24 */ /* 0x004fc8000f8e02ff */
[----:B0-----:R-:W-:-:S05]  /*0180*/  IMAD.WIDE R6, R7, 0x4, R2 ;  /* 0x0000000407067825 */ /* 0x001fca00078e0202 */
[----:B------:R-:W2:Y:S04]  /*0190*/  LDG.E R18, desc[UR4][R6.64] ;  /* 0x0000000406127981 */ /* 0x000ea8000c1e1900 */
[----:B------:R-:W5:Y:S04]  /*01a0*/  LDG.E R19, desc[UR4][R6.64+0x4] ;  /* 0x0000040406137981 */ /* 0x000f68000c1e1900 */
[----:B------:R-:W4:Y:S04]  /*01b0*/  LDG.E R21, desc[UR4][R6.64+0x8] ;  /* 0x0000080406157981 */ /* 0x000f28000c1e1900 */
[----:B------:R-:W4:Y:S04]  /*01c0*/  LDG.E R15, desc[UR4][R6.64+0xc] ;  /* 0x00000c04060f7981 */ /* 0x000f28000c1e1900 */
[----:B------:R-:W4:Y:S04]  /*01d0*/  LDG.E R14, desc[UR4][R6.64+0x10] ;  /* 0x00001004060e7981 */ /* 0x000f28000c1e1900 */
[----:B------:R-:W4:Y:S04]  /*01e0*/  LDG.E R12, desc[UR4][R6.64+0x14] ;  /* 0x00001404060c7981 */ /* 0x000f28000c1e1900 */
[----:B------:R-:W4:Y:S04]  /*01f0*/  LDG.E R11, desc[UR4][R6.64+0x18] ;  /* 0x00001804060b7981 */ /* 0x000f28000c1e1900 */
[----:B------:R-:W4:Y:S04]  /*0200*/  LDG.E R10, desc[UR4][R6.64+0x1c] ;  /* 0x00001c04060a7981 */ /* 0x000f28000c1e1900 */
[----:B------:R-:W4:Y:S04]  /*0210*/  LDG.E R9, desc[UR4][R6.64+0x20] ;  /* 0x0000200406097981 */ /* 0x000f28000c1e1900 */
[----:B------:R-:W4:Y:S04]  /*0220*/  LDG.E R8, desc[UR4][R6.64+0x24] ;  /* 0x0000240406087981 */ /* 0x000f28000c1e1900 */
[----:B------:R-:W4:Y:S01]  /*0230*/  LDG.E R13, desc[UR4][R6.64+0x28] ;  /* 0x00002804060d7981 */ /* 0x000f22000c1e1900 */
[----:B---3--:R-:W-:Y:S01]  /*0240*/  IMAD R17, R17, UR6, R16 ;  /* 0x0000000611117c24 */ /* 0x008fe2000f8e0210 */
[----:B------:R-:W0:Y:S03]  /*0250*/  LDCU.64 UR6, c[0x0][0x3b0] ;  /* 0x00007600ff0677ac */ /* 0x000e260008000a00 */
[----:B------:R-:W-:-:S05]  /*0260*/  IMAD.WIDE R2, R17, 0x4, R2 ;  /* 0x0000000411027825 */ /* 0x000fca00078e0202 */
[----:B------:R-:W3:Y:S01]  /*0270*/  LDG.E R0, desc[UR4][R2.64] ;  /* 0x0000000402007981 */ /* 0x000ee2000c1e1900 */
[----:B--2---:R-:W-:-:S04]  /*0280*/  FMNMX R18, R18, -1.00000000000000000000e+09, !PT ;  /* 0xce6e6b2812127809 */ /* 0x004fc80007800000 */
[----:B-----5:R-:W-:-:S04]  /*0290*/  FSETP.GT.AND P0, PT, R19, R18, PT ;  /* 0x000000121300720b */ /* 0x020fc80003f04000 */
[----:B------:R-:W-:-:S04]  /*02a0*/  FSEL R18, R19, R18, P0 ;  /* 0x0000001213127208 */ /* 0x000fc80000000000 */
[----:B----4-:R-:W-:-:S04]  /*02b0*/  FSETP.GT.AND P0, PT, R21, R18, PT ;  /* 0x000000121500720b */ /* 0x010fc80003f04000 */
[----:B------:R-:W-:-:S04]  /*02c0*/  FSEL R18, R21, R18, P0 ;  /* 0x0000001215127208 */ /* 0x000fc80000000000 */
[----:B------:R-:W-:-:S04]  /*02d0*/  FSETP.GT.AND P0, PT, R15, R18, PT ;  /* 0x000000120f00720b */ /* 0x000fc80003f04000 */
        /* <DEDUP_REMOVED lines=14> */
[----:B------:R-:W-:-:S05]  /*03c0*/  FSEL R13, R13, R8, P0 ;  /* 0x000000080d0d7208 */ /* 0x000fca0000000000 */
[----:B0-----:R-:W-:-:S04]  /*03d0*/  FFMA R13, R13, UR7, R4 ;  /* 0x000000070d0d7c23 */ /* 0x001fc80008000004 */
[----:B---3--:R-:W-:-:S04]  /*03e0*/  FADD R13, -R0, R13 ;  /* 0x0000000d000d7221 */ /* 0x008fc80000000100 */
[----:B------:R-:W-:-:S05]  /*03f0*/  FFMA R13, R13, UR6, R0 ;  /* 0x000000060d0d7c23 */ /* 0x000fca0008000000 */
[----:B------:R-:W-:Y:S01]  /*0400*/  STG.E desc[UR4][R2.64], R13 ;  /* 0x0000000d02007986 */ /* 0x000fe2000c101904 */
[----:B------:R-:W-:Y:S05]  /*0410*/  EXIT ;  /* 0x000000000000794d */ /* 0x000fea0003800000 */
.L_x_0:
[----:B------:R-:W-:-:S00]  /*0420*/  BRA `(.L_x_0) ;  /* 0xfffffffc00fc7947 */ /* 0x000fc0000383ffff */
[----:B------:R-:W-:-:S00]  /*0430*/  NOP ;  /* 0x0000000000007918 */ /* 0x000fc00000000000 */
        /* <DEDUP_REMOVED lines=12> */
.L_x_31:


//--------------------- .text._Z22copy_next_state_kernelPiPKii --------------------------
	.section	.text._Z22copy_next_state_kernelPiPKii,"ax",@progbits
	.align	128
        .global         _Z22copy_next_state_kernelPiPKii
        .type           _Z22copy_next_state_kernelPiPKii,@function
        .size           _Z22copy_next_state_kernelPiPKii,(.L_x_32 - _Z22copy_next_state_kernelPiPKii)
        .other          _Z22copy_next_state_kernelPiPKii,@"STO_CUDA_ENTRY STV_DEFAULT"
_Z22copy_next_state_kernelPiPKii:
.text._Z22copy_next_state_kernelPiPKii:
        /* <DEDUP_REMOVED lines=9> */
[----:B------:R-:W1:Y:S07]  /*0090*/  LDCU.64 UR4, c[0x0][0x358] ;  /* 0x00006b00ff0477ac */ /* 0x000e6e0008000a00 */
[----:B------:R-:W2:Y:S01]  /*00a0*/  LDC.64 R4, c[0x0][0x380] ;  /* 0x0000e000ff047b82 */ /* 0x000ea20000000a00 */
[----:B0-----:R-:W-:-:S06]  /*00b0*/  IMAD.WIDE R2, R7, 0x4, R2 ;  /* 0x0000000407027825 */ /* 0x001fcc00078e0202 */
[----:B-1----:R-:W3:Y:S01]  /*00c0*/  LDG.E R3, desc[UR4][R2.64] ;  /* 0x0000000402037981 */ /* 0x002ee2000c1e1900 */
[----:B--2---:R-:W-:-:S05]  /*00d0*/  IMAD.WIDE R4, R7, 0x4, R4 ;  /* 0x0000000407047825 */ /* 0x004fca00078e0204 */
[----:B---3--:R-:W-:Y:S01]  /*00e0*/  STG.E desc[UR4][R4.64], R3 ;  /* 0x0000000304007986 */ /* 0x008fe2000c101904 */
[----:B------:R-:W-:Y:S05]  /*00f0*/  EXIT ;  /* 0x000000000000794d */ /* 0x000fea0003800000 */
.L_x_1:
        /* <DEDUP_REMOVED lines=16> */
.L_x_32:


//--------------------- .text._Z19apply_action_kernelPKiS0_PiS1_S1_S0_i --------------------------
	.section	.text._Z19apply_action_kernelPKiS0_PiS1_S1_S0_i,"ax",@progbits
	.align	128
        .global         _Z19apply_action_kernelPKiS0_PiS1_S1_S0_i
        .type           _Z19apply_action_kernelPKiS0_PiS1_S1_S0_i,@function
        .size           _Z19apply_action_kernelPKiS0_PiS1_S1_S0_i,(.L_x_33 - _Z19apply_action_kernelPKiS0_PiS1_S1_S0_i)
        .other          _Z19apply_action_kernelPKiS0_PiS1_S1_S0_i,@"STO_CUDA_ENTRY STV_DEFAULT"
_Z19apply_action_kernelPKiS0_PiS1_S1_S0_i:
.text._Z19apply_action_kernelPKiS0_PiS1_S1_S0_i:
        /* <DEDUP_REMOVED lines=11> */
[----:B0-----:R-:W-:-:S05]  /*00b0*/  IMAD.WIDE R4, R7, 0x4, R4 ;  /* 0x0000000407047825 */ /* 0x001fca00078e0204 */
[----:B-1----:R-:W3:Y:S01]  /*00c0*/  LDG.E R0, desc[UR4][R4.64] ;  /* 0x0000000404007981 */ /* 0x002ee2000c1e1900 */
[----:B--2---:R-:W-:-:S05]  /*00d0*/  IMAD.WIDE R2, R7, 0x4, R2 ;  /* 0x0000000407027825 */ /* 0x004fca00078e0202 */
[----:B------:R0:W5:Y:S01]  /*00e0*/  LDG.E R7, desc[UR4][R2.64] ;  /* 0x0000000402077981 */ /* 0x000162000c1e1900 */
[----:B---3--:R-:W-:-:S13]  /*00f0*/  ISETP.GT.AND P0, PT, R0, 0x7, PT ;  /* 0x000000070000780c */ /* 0x008fda0003f04270 */
[----:B0-----:R-:W-:Y:S05]  /*0100*/  @P0 BRA `(.L_x_2) ;  /* 0x0000000000240947 */ /* 0x001fea0003800000 */
[----:B------:R-:W0:Y:S02]  /*0110*/  LDC.64 R4, c[0x0][0x380] ;  /* 0x0000e000ff047b82 */ /* 0x000e240000000a00 */
[----:B0----5:R-:W-:-:S06]  /*0120*/  IMAD.WIDE R4, R7, 0x4, R4 ;  /* 0x0000000407047825 */ /* 0x021fcc00078e0204 */
[----:B------:R-:W0:Y:S01]  /*0130*/  LDC.64 R6, c[0x0][0x388] ;  /* 0x0000e200ff067b82 */ /* 0x000e220000000a00 */
[----:B------:R-:W2:Y:S02]  /*0140*/  LDG.E R5, desc[UR4][R4.64] ;  /* 0x0000000404057981 */ /* 0x000ea4000c1e1900 */
[----:B--2---:R-:W-:-:S05]  /*0150*/  IADD3 R9, PT, PT, R0, R5, RZ ;  /* 0x0000000500097210 */ /* 0x004fca0007ffe0ff */
[----:B0-----:R-:W-:-:S06]  /*0160*/  IMAD.WIDE R6, R9, 0x4, R6 ;  /* 0x0000000409067825 */ /* 0x001fcc00078e0206 */
[----:B------:R-:W2:Y:S04]  /*0170*/  LDG.E R7, desc[UR4][R6.64] ;  /* 0x0000000406077981 */ /* 0x000ea8000c1e1900 */
[----:B--2---:R-:W-:Y:S01]  /*0180*/  STG.E desc[UR4][R2.64], R7 ;  /* 0x0000000702007986 */ /* 0x004fe2000c101904 */
[----:B------:R-:W-:Y:S05]  /*0190*/  EXIT ;  /* 0x000000000000794d */ /* 0x000fea0003800000 */
.L_x_2:
[----:B------:R-:W-:-:S13]  /*01a0*/  ISETP.NE.AND P0, PT, R0, 0xa, PT ;  /* 0x0000000a0000780c */ /* 0x000fda0003f05270 */
[----:B------:R-:W-:Y:S05]  /*01b0*/  @!P0 BRA `(.L_x_3) ;  /* 0x00000000001c8947 */ /* 0x000fea0003800000 */
[----:B------:R-:W-:-:S13]  /*01c0*/  ISETP.NE.AND P0, PT, R0, 0x9, PT ;  /* 0x000000090000780c */ /* 0x000fda0003f05270 */
[----:B------:R-:W-:Y:S05]  /*01d0*/  @P0 EXIT ;  /* 0x000000000000094d */ /* 0x000fea0003800000 */
[----:B------:R-:W0:Y:S01]  /*01e0*/  LDC.64 R2, c[0x0][0x390] ;  /* 0x0000e400ff027b82 */ /* 0x000e220000000a00 */
[----:B------:R-:W-:Y:S02]  /*01f0*/  HFMA2 R5, -RZ, RZ, 0, 1.1920928955078125e-07 ;  /* 0x00000002ff057431 */ /* 0x000fe400000001ff */
[----:B0----5:R-:W-:-:S05]  /*0200*/  IMAD.WIDE R2, R7, 0x4, R2 ;  /* 0x0000000407027825 */ /* 0x021fca00078e0202 */
[----:B------:R-:W-:Y:S01]  /*0210*/  STG.E desc[UR4][R2.64], R5 ;  /* 0x0000000502007986 */ /* 0x000fe2000c101904 */
[----:B------:R-:W-:Y:S05]  /*0220*/  EXIT ;  /* 0x000000000000794d */ /* 0x000fea0003800000 */
.L_x_3:
[----:B------:R-:W0:Y:S02]  /*0230*/  LDC.64 R2, c[0x0][0x398] ;  /* 0x0000e600ff027b82 */ /* 0x000e240000000a00 */
[----:B0----5:R-:W-:-:S05]  /*0240*/  IMAD.WIDE R2, R7, 0x4, R2 ;  /* 0x0000000407027825 */ /* 0x021fca00078e0202 */
[----:B------:R-:W2:Y:S02]  /*0250*/  LDG.E R0, desc[UR4][R2.64] ;  /* 0x0000000402007981 */ /* 0x000ea4000c1e1900 */
[----:B--2---:R-:W-:-:S04]  /*0260*/  ISETP.NE.AND P0, PT, R0, RZ, PT ;  /* 0x000000ff0000720c */ /* 0x004fc80003f05270 */
[----:B------:R-:W-:-:S05]  /*0270*/  SEL R5, RZ, 0x1, P0 ;  /* 0x00000001ff057807 */ /* 0x000fca0000000000 */
[----:B------:R-:W-:Y:S01]  /*0280*/  STG.E desc[UR4][R2.64], R5 ;  /* 0x0000000502007986 */ /* 0x000fe2000c101904 */
[----:B------:R-:W-:Y:S05]  /*0290*/  EXIT ;  /* 0x000000000000794d */ /* 0x000fea0003800000 */
.L_x_4:
        /* <DEDUP_REMOVED lines=14> */
.L_x_33:


//--------------------- .text._Z15init_rng_kernelP17curandStateXORWOWim --------------------------
	.section	.text._Z15init_rng_kernelP17curandStateXORWOWim,"ax",@progbits
	.align	128
        .global         _Z15init_rng_kernelP17curandStateXORWOWim
        .type           _Z15init_rng_kernelP17curandStateXORWOWim,@function
        .size           _Z15init_rng_kernelP17curandStateXORWOWim,(.L_x_34 - _Z15init_rng_kernelP17curandStateXORWOWim)
        .other          _Z15init_rng_kernelP17curandStateXORWOWim,@"STO_CUDA_ENTRY STV_DEFAULT"
_Z15init_rng_kernelP17curandStateXORWOWim:
.text._Z15init_rng_kernelP17curandStateXORWOWim:
        /* <DEDUP_REMOVED lines=10> */
[----:B------:R-:W-:Y:S01]  /*00a0*/  ISETP.NE.AND P0, PT, R13, RZ, PT ;  /* 0x000000ff0d00720c */ /* 0x000fe20003f05270 */
[----:B------:R-:W-:Y:S05]  /*00b0*/  BSSY.RECONVERGENT B0, `(.L_x_5) ;  /* 0x00000e1000007945 */ /* 0x000fea0003800200 */
[----:B------:R-:W2:Y:S01]  /*00c0*/  LDC.64 R6, c[0x0][0x380] ;  /* 0x0000e000ff067b82 */ /* 0x000ea20000000a00 */
[----:B0-----:R-:W-:Y:S02]  /*00d0*/  LOP3.LUT R0, R2, 0xaad26b49, RZ, 0x3c, !PT ;  /* 0xaad26b4902007812 */ /* 0x001fe400078e3cff */
[----:B------:R-:W-:-:S03]  /*00e0*/  LOP3.LUT R2, R3, 0xf7dcefdd, RZ, 0x3c, !PT ;  /* 0xf7dcefdd03027812 */ /* 0x000fc600078e3cff */
[----:B------:R-:W-:Y:S02]  /*00f0*/  IMAD R0, R0, 0x4182bed5, RZ ;  /* 0x4182bed500007824 */ /* 0x000fe400078e02ff */
[----:B------:R-:W-:Y:S02]  /*0100*/  IMAD R3, R2, -0x658354e5, RZ ;  /* 0x9a7cab1b02037824 */ /* 0x000fe400078e02ff */
[----:B--2---:R-:W-:Y:S01]  /*0110*/  IMAD.WIDE R6, R13, 0x30, R6 ;  /* 0x000000300d067825 */ /* 0x004fe200078e0206 */
[C---:B------:R-:W-:Y:S02]  /*0120*/  LOP3.LUT R8, R0.reuse, 0x159a55e5, RZ, 0x3c, !PT ;  /* 0x159a55e500087812 */ /* 0x040fe400078e3cff */
[C---:B------:R-:W-:Y:S01]  /*0130*/  IADD3 R4, PT, PT, R0.reuse, 0x64f0c9, R3 ;  /* 0x0064f0c900047810 */ /* 0x040fe20007ffe003 */
[C---:B------:R-:W-:Y:S01]  /*0140*/  VIADD R5, R0.reuse, 0x75bcd15 ;  /* 0x075bcd1500057836 */ /* 0x040fe20000000000 */
[----:B------:R-:W-:Y:S01]  /*0150*/  LOP3.LUT R10, R3, 0x5491333, RZ, 0x3c, !PT ;  /* 0x05491333030a7812 */ /* 0x000fe200078e3cff */
[----:B------:R-:W-:-:S02]  /*0160*/  VIADD R11, R0, 0x583f19 ;  /* 0x00583f19000b7836 */ /* 0x000fc40000000000 */
[----:B------:R-:W-:Y:S01]  /*0170*/  VIADD R9, R3, 0x1f123bb5 ;  /* 0x1f123bb503097836 */ /* 0x000fe20000000000 */
[----:B-1----:R0:W-:Y:S04]  /*0180*/  STG.E.64 desc[UR4][R6.64], R4 ;  /* 0x0000000406007986 */ /* 0x0021e8000c101b04 */
[----:B------:R0:W-:Y:S04]  /*0190*/  STG.E.64 desc[UR4][R6.64+0x8], R8 ;  /* 0x0000080806007986 */ /* 0x0001e8000c101b04 */
[----:B------:R0:W-:Y:S01]  /*01a0*/  STG.E.64 desc[UR4][R6.64+0x10], R10 ;  /* 0x0000100a06007986 */ /* 0x0001e2000c101b04 */
[----:B------:R-:W-:Y:S05]  /*01b0*/  @!P0 BRA `(.L_x_6) ;  /* 0x0000000c00408947 */ /* 0x000fea0003800000 */
[----:B------:R-:W-:Y:S01]  /*01c0*/  SHF.R.S32.HI R0, RZ, 0x1f, R13 ;  /* 0x0000001fff007819 */ /* 0x000fe2000001140d */
[----:B------:R-:W-:-:S07]  /*01d0*/  IMAD.MOV.U32 R12, RZ, RZ, RZ ;  /* 0x000000ffff0c7224 */ /* 0x000fce00078e00ff */
.L_x_12:
[----:B-1----:R-:W-:Y:S01]  /*01e0*/  LOP3.LUT R2, R13, 0x3, RZ, 0xc0, !PT ;  /* 0x000000030d027812 */ /* 0x002fe200078ec0ff */
[----:B------:R-:W-:Y:S03]  /*01f0*/  BSSY.RECONVERGENT B1, `(.L_x_7) ;  /* 0x00000c6000017945 */ /* 0x000fe60003800200 */
[----:B------:R-:W-:-:S04]  /*0200*/  ISETP.NE.U32.AND P0, PT, R2, RZ, PT ;  /* 0x000000ff0200720c */ /* 0x000fc80003f05070 */
[----:B------:R-:W-:-:S13]  /*0210*/  ISETP.NE.AND.EX P0, PT, RZ, RZ, PT, P0 ;  /* 0x000000ffff00720c */ /* 0x000fda0003f05300 */
[----:B------:R-:W-:Y:S05]  /*0220*/  @!P0 BRA `(.L_x_8) ;  /* 0x0000000c00088947 */ /* 0x000fea0003800000 */
[----:B0-----:R-:W0:Y:S01]  /*0230*/  LDC.64 R8, c[0x4][RZ] ;  /* 0x01000000ff087b82 */ /* 0x001e220000000a00 */
[----:B------:R-:W-:Y:S02]  /*0240*/  IMAD.MOV.U32 R14, RZ, RZ, RZ ;  /* 0x000000ffff0e7224 */ /* 0x000fe400078e00ff */
[----:B0-----:R-:W-:-:S07]  /*0250*/  IMAD.WIDE.U32 R8, R12, 0xc80, R8 ;  /* 0x00000c800c087825 */ /* 0x001fce00078e0008 */
.L_x_11:
[----:B-1----:R-:W-:Y:S01]  /*0260*/  IMAD.MOV.U32 R15, RZ, RZ, RZ ;  /* 0x000000ffff0f7224 */ /* 0x002fe200078e00ff */
[----:B------:R-:W-:Y:S01]  /*0270*/  CS2R R2, SRZ ;  /* 0x0000000000027805 */ /* 0x000fe2000001ff00 */
[----:B------:R-:W-:Y:S01]  /*0280*/  IMAD.MOV.U32 R17, RZ, RZ, RZ ;  /* 0x000000ffff117224 */ /* 0x000fe200078e00ff */
[----:B------:R-:W-:-:S07]  /*0290*/  CS2R R4, SRZ ;  /* 0x0000000000047805 */ /* 0x000fce000001ff00 */
.L_x_10:
[----:B------:R-:W-:-:S05]  /*02a0*/  IMAD.WIDE.U32 R10, R17, 0x4, R6 ;  /* 0x00000004110a7825 */ /* 0x000fca00078e0006 */
[----:B------:R0:W5:Y:S01]  /*02b0*/  LDG.E R16, desc[UR4][R10.64+0x4] ;  /* 0x000004040a107981 */ /* 0x000162000c1e1900 */
[----:B------:R-:W-:-:S07]  /*02c0*/  IMAD.MOV.U32 R19, RZ, RZ, RZ ;  /* 0x000000ffff137224 */ /* 0x000fce00078e00ff */
.L_x_9:
[----:B-----5:R-:W-:Y:S01]  /*02d0*/  SHF.R.U32.HI R24, RZ, R19, R16 ;  /* 0x00000013ff187219 */ /* 0x020fe20000011610 */
[----:B0-----:R-:W-:-:S03]  /*02e0*/  IMAD.SHL.U32 R10, R17, 0x20, RZ ;  /* 0x00000020110a7824 */ /* 0x001fc600078e00ff */
[----:B------:R-:W-:Y:S01]  /*02f0*/  LOP3.LUT R11, R24, 0x1, RZ, 0xc0, !PT ;  /* 0x00000001180b7812 */ /* 0x000fe200078ec0ff */
[----:B------:R-:W-:-:S03]  /*0300*/  IMAD.IADD R10, R10, 0x1, R19 ;  /* 0x000000010a0a7824 */ /* 0x000fc600078e0213 */
[----:B------:R-:W-:Y:S01]  /*0310*/  ISETP.NE.U32.AND P0, PT, R11, 0x1, PT ;  /* 0x000000010b00780c */ /* 0x000fe20003f05070 */
[----:B------:R-:W-:-:S03]  /*0320*/  IMAD R11, R10, 0x5, RZ ;  /* 0x000000050a0b7824 */ /* 0x000fc600078e02ff */
[----:B------:R-:W-:Y:S01]  /*0330*/  R2P PR, R24, 0x7e ;  /* 0x0000007e18007804 */ /* 0x000fe20000000000 */
[----:B------:R-:W-:-:S08]  /*0340*/  IMAD.WIDE.U32 R10, R11, 0x4, R8 ;  /* 0x000000040b0a7825 */ /* 0x000fd000078e0008 */
[----:B------:R-:W2:Y:S04]  /*0350*/  @!P0 LDG.E R18, desc[UR4][R10.64] ;  /* 0x000000040a128981 */ /* 0x000ea8000c1e1900 */
[----:B------:R-:W3:Y:S04]  /*0360*/  @!P0 LDG.E R20, desc[UR4][R10.64+0x10] ;  /* 0x000010040a148981 */ /* 0x000ee8000c1e1900 */
[----:B------:R-:W4:Y:S04]  /*0370*/  @P1 LDG.E R22, desc[UR4][R10.64+0x14] ;  /* 0x000014040a161981 */ /* 0x000f28000c1e1900 */
[----:B------:R-:W4:Y:S04]  /*0380*/  @P2 LDG.E R26, desc[UR4][R10.64+0x28] ;  /* 0x000028040a1a2981 */ /* 0x000f28000c1e1900 */
[----:B------:R-:W4:Y:S04]  /*0390*/  @!P0 LDG.E R21, desc[UR4][R10.64+0x4] ;  /* 0x000004040a158981 */ /* 0x000f28000c1e1900 */
[----:B------:R-:W4:Y:S04]  /*03a0*/  @!P0 LDG.E R23, desc[UR4][R10.64+0xc] ;  /* 0x00000c040a178981 */ /* 0x000f28000c1e1900 */
[----:B------:R-:W4:Y:S04]  /*03b0*/  @P1 LDG.E R25, desc[UR4][R10.64+0x18] ;  /* 0x000018040a191981 */ /* 0x000f28000c1e1900 */
[----:B------:R-:W4:Y:S04]  /*03c0*/  @P3 LDG.E R28, desc[UR4][R10.64+0x3c] ;  /* 0x00003c040a1c3981 */ /* 0x000f28000c1e1900 */
[----:B------:R-:W4:Y:S01]  /*03d0*/  @P6 LDG.E R27, desc[UR4][R10.64+0x7c] ;  /* 0x00007c040a1b6981 */ /* 0x000f22000c1e1900 */
[----:B--2---:R-:W-:-:S03]  /*03e0*/  @!P0 LOP3.LUT R15, R15, R18, RZ, 0x3c, !PT ;  /* 0x000000120f0f8212 */ /* 0x004fc600078e3cff */
[----:B------:R-:W2:Y:S01]  /*03f0*/  @!P0 LDG.E R18, desc[UR4][R10.64+0x8] ;  /* 0x000008040a128981 */ /* 0x000ea2000c1e1900 */
[----:B---3--:R-:W-:-:S03]  /*0400*/  @!P0 LOP3.LUT R3, R3, R20, RZ, 0x3c, !PT ;  /* 0x0000001403038212 */ /* 0x008fc600078e3cff */
[----:B------:R-:W3:Y:S01]  /*0410*/  @P1 LDG.E R20, desc[UR4][R10.64+0x24] ;  /* 0x000024040a141981 */ /* 0x000ee2000c1e1900 */
[----:B----4-:R-:W-:-:S03]  /*0420*/  @P1 LOP3.LUT R15, R15, R22, RZ, 0x3c, !PT ;  /* 0x000000160f0f1212 */ /* 0x010fc600078e3cff */
[----:B------:R-:W4:Y:S01]  /*0430*/  @P2 LDG.E R22, desc[UR4][R10.64+0x38] ;  /* 0x000038040a162981 */ /* 0x000f22000c1e1900 */
[----:B------:R-:W-:-:S03]  /*0440*/  @P2 LOP3.LUT R15, R15, R26, RZ, 0x3c, !PT ;  /* 0x0000001a0f0f2212 */ /* 0x000fc600078e3cff */
[----:B------:R-:W4:Y:S01]  /*0450*/  @P4 LDG.E R26, desc[UR4][R10.64+0x50] ;  /* 0x000050040a1a4981 */ /* 0x000f22000c1e1900 */
[----:B------:R-:W-:-:S03]  /*0460*/  @!P0 LOP3.LUT R4, R4, R21, RZ, 0x3c, !PT ;  /* 0x0000001504048212 */ /* 0x000fc600078e3cff */
[----:B------:R-:W4:Y:S01]  /*0470*/  @P1 LDG.E R21, desc[UR4][R10.64+0x20] ;  /* 0x000020040a151981 */ /* 0x000f22000c1e1900 */
[----:B------:R-:W-:-:S03]  /*0480*/  @!P0 LOP3.LUT R2, R2, R23, RZ, 0x3c, !PT ;  /* 0x0000001702028212 */ /* 0x000fc600078e3cff */
[----:B------:R-:W4:Y:S01]  /*0490*/  @P2 LDG.E R23, desc[UR4][R10.64+0x2c] ;  /* 0x00002c040a172981 */ /* 0x000f22000c1e1900 */
[----:B------:R-:W-:-:S03]  /*04a0*/  @P1 LOP3.LUT R4, R4, R25, RZ, 0x3c, !PT ;  /* 0x0000001904041212 */ /* 0x000fc600078e3cff */
[----:B------:R-:W4:Y:S01]  /*04b0*/  @P2 LDG.E R25, desc[UR4][R10.64+0x34] ;  /* 0x000034040a192981 */ /* 0x000f22000c1e1900 */
[----:B--2---:R-:W-:-:S03]  /*04c0*/  @!P0 LOP3.LUT R5, R5, R18, RZ, 0x3c, !PT ;  /* 0x0000001205058212 */ /* 0x004fc600078e3cff */
[----:B------:R-:W2:Y:S01]  /*04d0*/  @P1 LDG.E R18, desc[UR4][R10.64+0x1c] ;  /* 0x00001c040a121981 */ /* 0x000ea2000c1e1900 */
[----:B---3--:R-:W-:-:S03]  /*04e0*/  @P1 LOP3.LUT R3, R3, R20, RZ, 0x3c, !PT ;  /* 0x0000001403031212 */ /* 0x008fc600078e3cff */
[----:B------:R-:W3:Y:S01]  /*04f0*/  @P2 LDG.E R20, desc[UR4][R10.64+0x30] ;  /* 0x000030040a142981 */ /* 0x000ee2000c1e1900 */
[----:B----4-:R-:W-:-:S03]  /*0500*/  @P2 LOP3.LUT R3, R3, R22, RZ, 0x3c, !PT ;  /* 0x0000001603032212 */ /* 0x010fc600078e3cff */
[----:B------:R-:W4:Y:S01]  /*0510*/  @P3 LDG.E R22, desc[UR4][R10.64+0x4c] ;  /* 0x00004c040a163981 */ /* 0x000f22000c1e1900 */
[----:B------:R-:W-:-:S04]  /*0520*/  @P3 LOP3.LUT R15, R15, R28, RZ, 0x3c, !PT ;  /* 0x0000001c0f0f3212 */ /* 0x000fc800078e3cff */
[----:B------:R-:W-:Y:S02]  /*0530*/  @P4 LOP3.LUT R15, R15, R26, RZ, 0x3c, !PT ;  /* 0x0000001a0f0f4212 */ /* 0x000fe400078e3cff */
[----:B------:R-:W-:Y:S01]  /*0540*/  @P1 LOP3.LUT R2, R2, R21, RZ, 0x3c, !PT ;  /* 0x0000001502021212 */ /* 0x000fe200078e3cff */
[----:B------:R-:W4:Y:S04]  /*0550*/  @P5 LDG.E R26, desc[UR4][R10.64+0x64] ;  /* 0x000064040a1a5981 */ /* 0x000f28000c1e1900 */
[----:B------:R-:W4:Y:S01]  /*0560*/  @P3 LDG.E R21, desc[UR4][R10.64+0x40] ;  /* 0x000040040a153981 */ /* 0x000f22000c1e1900 */
[----:B------:R-:W-:Y:S02]  /*0570*/  @P2 LOP3.LUT R4, R4, R23, RZ, 0x3c, !PT ;  /* 0x0000001704042212 */ /* 0x000fe400078e3cff */
[----:B------:R-:W-:Y:S01]  /*0580*/  @P2 LOP3.LUT R2, R2, R25, RZ, 0x3c, !PT ;  /* 0x0000001902022212 */ /* 0x000fe200078e3cff */
[----:B------:R-:W4:Y:S04]  /*0590*/  @P3 LDG.E R23, desc[UR4][R10.64+0x48] ;  /* 0x000048040a173981 */ /* 0x000f28000c1e1900 */
[----:B------:R-:W4:Y:S01]  /*05a0*/  @P4 LDG.E R25, desc[UR4][R10.64+0x54] ;  /* 0x000054040a194981 */ /* 0x000f22000c1e1900 */
[----:B--2---:R-:W-:-:S03]  /*05b0*/  @P1 LOP3.LUT R5, R5, R18, RZ, 0x3c, !PT ;  /* 0x0000001205051212 */ /* 0x004fc600078e3cff */
[----:B------:R-:W2:Y:S01]  /*05c0*/  @P3 LDG.E R18, desc[UR4][R10.64+0x44] ;  /* 0x000044040a123981 */ /* 0x000ea2000c1e1900 */
[----:B---3--:R-:W-:-:S03]  /*05d0*/  @P2 LOP3.LUT R5, R5, R20, RZ, 0x3c, !PT ;  /* 0x0000001405052212 */ /* 0x008fc600078e3cff */
[----:B------:R-:W3:Y:S01]  /*05e0*/  @P4 LDG.E R20, desc[UR4][R10.64+0x58] ;  /* 0x000058040a144981 */ /* 0x000ee2000c1e1900 */
[----:B----4-:R-:W-:-:S03]  /*05f0*/  @P3 LOP3.LUT R3, R3, R22, RZ, 0x3c, !PT ;  /* 0x0000001603033212 */ /* 0x010fc600078e3cff */
[----:B------:R-:W4:Y:S01]  /*0600*/  @P4 LDG.E R22, desc[UR4][R10.64+0x60] ;  /* 0x000060040a164981 */ /* 0x000f22000c1e1900 */
[----:B------:R-:W-:Y:S02]  /*0610*/  LOP3.LUT P0, RZ, R24, 0x80, RZ, 0xc0, !PT ;  /* 0x0000008018ff7812 */ /* 0x000fe4000780c0ff */
[----:B------:R-:W-:Y:S02]  /*0620*/  @P5 LOP3.LUT R15, R15, R26, RZ, 0x3c, !PT ;  /* 0x0000001a0f0f5212 */ /* 0x000fe400078e3cff */
[----:B------:R-:W4:Y:S01]  /*0630*/  @P6 LDG.E R26, desc[UR4][R10.64+0x78] ;  /* 0x000078040a1a6981 */ /* 0x000f22000c1e1900 */
[----:B------:R-:W-:-:S03]  /*0640*/  @P3 LOP3.LUT R4, R4, R21, RZ, 0x3c, !PT ;  /* 0x0000001504043212 */ /* 0x000fc600078e3cff */
[----:B------:R-:W4:Y:S01]  /*0650*/  @P4 LDG.E R21, desc[UR4][R10.64+0x5c] ;  /* 0x00005c040a154981 */ /* 0x000f22000c1e1900 */
[----:B------:R-:W-:-:S03]  /*0660*/  @P3 LOP3.LUT R2, R2, R23, RZ, 0x3c, !PT ;  /* 0x0000001702023212 */ /* 0x000fc600078e3cff */
[----:B------:R-:W4:Y:S01]  /*0670*/  @P5 LDG.E R23, desc[UR4][R10.64+0x68] ;  /* 0x000068040a175981 */ /* 0x000f22000c1e1900 */
[----:B------:R-:W-:-:S03]  /*0680*/  @P4 LOP3.LUT R4, R4, R25, RZ, 0x3c, !PT ;  /* 0x0000001904044212 */ /* 0x000fc600078e3cff */
[----:B------:R-:W4:Y:S01]  /*0690*/  @P5 LDG.E R25, desc[UR4][R10.64+0x70] ;  /* 0x000070040a195981 */ /* 0x000f22000c1e1900 */
[----:B--2---:R-:W-:-:S03]  /*06a0*/  @P3 LOP3.LUT R5, R5, R18, RZ, 0x3c, !PT ;  /* 0x0000001205053212 */ /* 0x004fc600078e3cff */
[----:B------:R-:W2:Y:S01]  /*06b0*/  @P5 LDG.E R18, desc[UR4][R10.64+0x6c] ;  /* 0x00006c040a125981 */ /* 0x000ea2000c1e1900 */
[----:B---3--:R-:W-:-:S03]  /*06c0*/  @P4 LOP3.LUT R5, R5, R20, RZ, 0x3c, !PT ;  /* 0x0000001405054212 */ /* 0x008fc600078e3cff */
[----:B------:R-:W3:Y:S01]  /*06d0*/  @P5 LDG.E R20, desc[UR4][R10.64+0x74] ;  /* 0x000074040a145981 */ /* 0x000ee2000c1e1900 */
[----:B----4-:R-:W-:-:S03]  /*06e0*/  @P4 LOP3.LUT R3, R3, R22, RZ, 0x3c, !PT ;  /* 0x0000001603034212 */ /* 0x010fc600078e3cff */
[----:B------:R-:W4:Y:S01]  /*06f0*/  @P0 LDG.E R22, desc[UR4][R10.64+0x8c] ;  /* 0x00008c040a160981 */ /* 0x000f22000c1e1900 */
[----:B------:R-:W-:-:S03]  /*0700*/  @P6 LOP3.LUT R15, R15, R26, RZ, 0x3c, !PT ;  /* 0x0000001a0f0f6212 */ /* 0x000fc600078e3cff */
        /* <DEDUP_REMOVED lines=13> */
[----:B------:R-:W-:Y:S02]  /*07e0*/  @P6 LOP3.LUT R4, R4, R27, RZ, 0x3c, !PT ;  /* 0x0000001b04046212 */ /* 0x000fe400078e3cff */
[----:B------:R-:W-:Y:S02]  /*07f0*/  @P6 LOP3.LUT R2, R2, R21, RZ, 0x3c, !PT ;  /* 0x0000001502026212 */ /* 0x000fe400078e3cff */
[----:B------:R-:W-:Y:S02]  /*0800*/  @P0 LOP3.LUT R4, R4, R23, RZ, 0x3c, !PT ;  /* 0x0000001704040212 */ /* 0x000fe400078e3cff */
[----:B------:R-:W-:Y:S02]  /*0810*/  @P0 LOP3.LUT R2, R2, R25, RZ, 0x3c, !PT ;  /* 0x0000001902020212 */ /* 0x000fe400078e3cff */
[----:B--2---:R-:W-:Y:S02]  /*0820*/  @P6 LOP3.LUT R5, R5, R18, RZ, 0x3c, !PT ;  /* 0x0000001205056212 */ /* 0x004fe400078e3cff */
[----:B---3--:R-:W-:-:S02]  /*0830*/  @P6 LOP3.LUT R3, R3, R20, RZ, 0x3c, !PT ;  /* 0x0000001403036212 */ /* 0x008fc400078e3cff */
[----:B----4-:R-:W-:Y:S02]  /*0840*/  @P0 LOP3.LUT R5, R5, R22, RZ, 0x3c, !PT ;  /* 0x0000001605050212 */ /* 0x010fe400078e3cff */
[----:B------:R-:W-:Y:S02]  /*0850*/  @P0 LOP3.LUT R3, R3, R26, RZ, 0x3c, !PT ;  /* 0x0000001a03030212 */ /* 0x000fe400078e3cff */
[----:B------:R-:W-:-:S13]  /*0860*/  R2P PR, R24.B1, 0x7f ;  /* 0x0000007f18007804 */ /* 0x000fda0000001000 */
[----:B------:R-:W2:Y:S04]  /*0870*/  @P0 LDG.E R18, desc[UR4][R10.64+0xa0] ;  /* 0x0000a0040a120981 */ /* 0x000ea8000c1e1900 */
[----:B------:R-:W3:Y:S04]  /*0880*/  @P1 LDG.E R22, desc[UR4][R10.64+0xb4] ;  /* 0x0000b4040a161981 */ /* 0x000ee8000c1e1900 */
[----:B------:R-:W4:Y:S04]  /*0890*/  @P2 LDG.E R26, desc[UR4][R10.64+0xc8] ;  /* 0x0000c8040a1a2981 */ /* 0x000f28000c1e1900 */
[----:B------:R-:W4:Y:S04]  /*08a0*/  @P3 LDG.E R28, desc[UR4][R10.64+0xdc] ;  /* 0x0000dc040a1c3981 */ /* 0x000f28000c1e1900 */
[----:B------:R-:W4:Y:S04]  /*08b0*/  @P0 LDG.E R23, desc[UR4][R10.64+0xa4] ;  /* 0x0000a4040a170981 */ /* 0x000f28000c1e1900 */
[----:B------:R-:W4:Y:S04]  /*08c0*/  @P0 LDG.E R20, desc[UR4][R10.64+0xa8] ;  /* 0x0000a8040a140981 */ /* 0x000f28000c1e1900 */
[----:B------:R-:W4:Y:S04]  /*08d0*/  @P4 LDG.E R25, desc[UR4][R10.64+0xf0] ;  /* 0x0000f0040a194981 */ /* 0x000f28000c1e1900 */
        /* <DEDUP_REMOVED lines=21> */
[----:B------:R-:W-:Y:S02]  /*0a30*/  LOP3.LUT P0, RZ, R24, 0x8000, RZ, 0xc0, !PT ;  /* 0x0000800018ff7812 */ /* 0x000fe4000780c0ff */
[----:B----4-:R-:W-:Y:S01]  /*0a40*/  @P5 LOP3.LUT R15, R15, R26, RZ, 0x3c, !PT ;  /* 0x0000001a0f0f5212 */ /* 0x010fe200078e3cff */
[----:B------:R-:W4:Y:S04]  /*0a50*/  @P3 LDG.E R24, desc[UR4][R10.64+0xe4] ;  /* 0x0000e4040a183981 */ /* 0x000f28000c1e1900 */
[----:B------:R-:W2:Y:S01]  /*0a60*/  @P6 LDG.E R26, desc[UR4][R10.64+0x118] ;  /* 0x000118040a1a6981 */ /* 0x000ea2000c1e1900 */
        /* <DEDUP_REMOVED lines=8> */
[----:B---3--:R-:W-:-:S03]  /*0af0*/  @P2 LOP3.LUT R3, R3, R22, RZ, 0x3c, !PT ;  /* 0x0000001603032212 */ /* 0x008fc600078e3cff */
[----:B------:R-:W3:Y:S01]  /*0b00*/  @P4 LDG.E R22, desc[UR4][R10.64+0x100] ;  /* 0x000100040a164981 */ /* 0x000ee2000c1e1900 */
[----:B--2---:R-:W-:-:S03]  /*0b10*/  @P6 LOP3.LUT R15, R15, R26, RZ, 0x3c, !PT ;  /* 0x0000001a0f0f6212 */ /* 0x004fc600078e3cff */
[----:B------:R-:W2:Y:S01]  /*0b20*/  @P0 LDG.E R26, desc[UR4][R10.64+0x12c] ;  /* 0x00012c040a1a0981 */ /* 0x000ea2000c1e1900 */
[----:B----4-:R-:W-:-:S03]  /*0b30*/  @P2 LOP3.LUT R2, R2, R23, RZ, 0x3c, !PT ;  /* 0x0000001702022212 */ /* 0x010fc600078e3cff */
[----:B------:R-:W4:Y:S01]  /*0b40*/  @P4 LDG.E R23, desc[UR4][R10.64+0xfc] ;  /* 0x0000fc040a174981 */ /* 0x000f22000c1e1900 */
[----:B------:R-:W-:-:S03]  /*0b50*/  @P2 LOP3.LUT R5, R5, R20, RZ, 0x3c, !PT ;  /* 0x0000001405052212 */ /* 0x000fc600078e3cff */
[----:B------:R-:W4:Y:S01]  /*0b60*/  @P4 LDG.E R20, desc[UR4][R10.64+0xf8] ;  /* 0x0000f8040a144981 */ /* 0x000f22000c1e1900 */
[----:B------:R-:W-:Y:S02]  /*0b70*/  @P3 LOP3.LUT R2, R2, R27, RZ, 0x3c, !PT ;  /* 0x0000001b02023212 */ /* 0x000fe400078e3cff */
[----:B------:R-:W-:Y:S01]  /*0b80*/  @P3 LOP3.LUT R4, R4, R25, RZ, 0x3c, !PT ;  /* 0x0000001904043212 */ /* 0x000fe200078e3cff */
[----:B------:R-:W4:Y:S01]  /*0b90*/  @P5 LDG.E R27, desc[UR4][R10.64+0x110] ;  /* 0x000110040a1b5981 */ /* 0x000f22000c1e1900 */
[----:B------:R-:W-:-:S03]  /*0ba0*/  @P3 LOP3.LUT R5, R5, R24, RZ, 0x3c, !PT ;  /* 0x0000001805053212 */ /* 0x000fc600078e3cff */
[----:B------:R-:W4:Y:S04]  /*0bb0*/  @P5 LDG.E R25, desc[UR4][R10.64+0x108] ;  /* 0x000108040a195981 */ /* 0x000f28000c1e1900 */
        /* <DEDUP_REMOVED lines=19> */
[----:B------:R-:W-:-:S05]  /*0cf0*/  VIADD R19, R19, 0x10 ;  /* 0x0000001013137836 */ /* 0x000fca0000000000 */
[----:B------:R-:W-:Y:S02]  /*0d00*/  ISETP.NE.AND P1, PT, R19, 0x20, PT ;  /* 0x000000201300780c */ /* 0x000fe40003f25270 */
[----:B------:R-:W-:Y:S02]  /*0d10*/  @P5 LOP3.LUT R3, R3, R18, RZ, 0x3c, !PT ;  /* 0x0000001203035212 */ /* 0x000fe400078e3cff */
[----:B------:R-:W-:Y:S02]  /*0d20*/  @P6 LOP3.LUT R4, R4, R21, RZ, 0x3c, !PT ;  /* 0x0000001504046212 */ /* 0x000fe400078e3cff */
[----:B---3--:R-:W-:-:S04]  /*0d30*/  @P6 LOP3.LUT R3, R3, R22, RZ, 0x3c, !PT ;  /* 0x0000001603036212 */ /* 0x008fc800078e3cff */
[----:B--2---:R-:W-:Y:S02]  /*0d40*/  @P0 LOP3.LUT R3, R3, R26, RZ, 0x3c, !PT ;  /* 0x0000001a03030212 */ /* 0x004fe400078e3cff */
[----:B----4-:R-:W-:Y:S02]  /*0d50*/  @P6 LOP3.LUT R2, R2, R23, RZ, 0x3c, !PT ;  /* 0x0000001702026212 */ /* 0x010fe400078e3cff */
[----:B------:R-:W-:Y:S02]  /*0d60*/  @P6 LOP3.LUT R5, R5, R20, RZ, 0x3c, !PT ;  /* 0x0000001405056212 */ /* 0x000fe400078e3cff */
[----:B------:R-:W-:Y:S02]  /*0d70*/  @P0 LOP3.LUT R2, R2, R27, RZ, 0x3c, !PT ;  /* 0x0000001b02020212 */ /* 0x000fe400078e3cff */
[----:B------:R-:W-:Y:S02]  /*0d80*/  @P0 LOP3.LUT R4, R4, R25, RZ, 0x3c, !PT ;  /* 0x0000001904040212 */ /* 0x000fe400078e3cff */
[----:B------:R-:W-:Y:S01]  /*0d90*/  @P0 LOP3.LUT R5, R5, R24, RZ, 0x3c, !PT ;  /* 0x0000001805050212 */ /* 0x000fe200078e3cff */
[----:B------:R-:W-:Y:S06]  /*0da0*/  @P1 BRA `(.L_x_9) ;  /* 0xfffffff400481947 */ /* 0x000fec000383ffff */
[----:B------:R-:W-:-:S05]  /*0db0*/  VIADD R17, R17, 0x1 ;  /* 0x0000000111117836 */ /* 0x000fca0000000000 */
[----:B------:R-:W-:-:S13]  /*0dc0*/  ISETP.NE.AND P0, PT, R17, 0x5, PT ;  /* 0x000000051100780c */ /* 0x000fda0003f05270 */
[----:B------:R-:W-:Y:S05]  /*0dd0*/  @P0 BRA `(.L_x_10) ;  /* 0xfffffff400300947 */ /* 0x000fea000383ffff */
[----:B------:R1:W-:Y:S01]  /*0de0*/  STG.E.64 desc[UR4][R6.64+0x8], R4 ;  /* 0x0000080406007986 */ /* 0x0003e2000c101b04 */
[----:B------:R-:W-:Y:S01]  /*0df0*/  VIADD R14, R14, 0x1 ;  /* 0x000000010e0e7836 */ /* 0x000fe20000000000 */
[----:B------:R-:W-:Y:S02]  /*0e00*/  LOP3.LUT R11, R13, 0x3, RZ, 0xc0, !PT ;  /* 0x000000030d0b7812 */ /* 0x000fe400078ec0ff */
[----:B------:R1:W-:Y:S02]  /*0e10*/  STG.E.64 desc[UR4][R6.64+0x10], R2 ;  /* 0x0000100206007986 */ /* 0x0003e4000c101b04 */
[----:B------:R-:W-:Y:S02]  /*0e20*/  ISETP.GE.U32.AND P0, PT, R14, R11, PT ;  /* 0x0000000b0e00720c */ /* 0x000fe40003f06070 */
[----:B------:R1:W-:Y:S11]  /*0e30*/  STG.E desc[UR4][R6.64+0x4], R15 ;  /* 0x0000040f06007986 */ /* 0x0003f6000c101904 */
[----:B------:R-:W-:Y:S05]  /*0e40*/  @!P0 BRA `(.L_x_11) ;  /* 0xfffffff400048947 */ /* 0x000fea000383ffff */
.L_x_8:
[----:B------:R-:W-:Y:S05]  /*0e50*/  BSYNC.RECONVERGENT B1 ;  /* 0x0000000000017941 */ /* 0x000fea0003800200 */
.L_x_7:
[C---:B------:R-:W-:Y:S01]  /*0e60*/  ISETP.GT.U32.AND P0, PT, R13.reuse, 0x3, PT ;  /* 0x000000030d00780c */ /* 0x040fe20003f04070 */
[----:B------:R-:W-:Y:S01]  /*0e70*/  VIADD R12, R12, 0x1 ;  /* 0x000000010c0c7836 */ /* 0x000fe20000000000 */
[--C-:B------:R-:W-:Y:S02]  /*0e80*/  SHF.R.U64 R13, R13, 0x2, R0.reuse ;  /* 0x000000020d0d7819 */ /* 0x100fe40000001200 */
[----:B------:R-:W-:Y:S02]  /*0e90*/  ISETP.GT.U32.AND.EX P0, PT, R0, RZ, PT, P0 ;  /* 0x000000ff0000720c */ /* 0x000fe40003f04100 */
[----:B------:R-:W-:-:S11]  /*0ea0*/  SHF.R.U32.HI R0, RZ, 0x2, R0 ;  /* 0x00000002ff007819 */ /* 0x000fd60000011600 */
[----:B------:R-:W-:Y:S05]  /*0eb0*/  @P0 BRA `(.L_x_12) ;  /* 0xfffffff000c80947 */ /* 0x000fea000383ffff */
.L_x_6:
[----:B------:R-:W-:Y:S05]  /*0ec0*/  BSYNC.RECONVERGENT B0 ;  /* 0x0000000000007941 */ /* 0x000fea0003800200 */
.L_x_5:
[----:B------:R-:W-:Y:S04]  /*0ed0*/  STG.E.64 desc[UR4][R6.64+0x18], RZ ;  /* 0x000018ff06007986 */ /* 0x000fe8000c101b04 */
[----:B------:R-:W-:Y:S04]  /*0ee0*/  STG.E desc[UR4][R6.64+0x20], RZ ;  /* 0x000020ff06007986 */ /* 0x000fe8000c101904 */
[----:B------:R-:W-:Y:S01]  /*0ef0*/  STG.E.64 desc[UR4][R6.64+0x28], RZ ;  /* 0x000028ff06007986 */ /* 0x000fe2000c101b04 */
[----:B------:R-:W-:Y:S05]  /*0f00*/  EXIT ;  /* 0x000000000000794d */ /* 0x000fea0003800000 */
.L_x_13:
        /* <DEDUP_REMOVED lines=15> */
.L_x_34:


//--------------------- .text._Z18sir_contagion_stepPKiS0_S0_S0_PiiffP17curandStateXORWOW --------------------------
	.section	.text._Z18sir_contagion_stepPKiS0_S0_S0_PiiffP17curandStateXORWOW,"ax",@progbits
	.align	128
        .global         _Z18sir_contagion_stepPKiS0_S0_S0_PiiffP17curandStateXORWOW
        .type           _Z18sir_contagion_stepPKiS0_S0_S0_PiiffP17curandStateXORWOW,@function
        .size           _Z18sir_contagion_stepPKiS0_S0_S0_PiiffP17curandStateXORWOW,(.L_x_35 - _Z18sir_contagion_stepPKiS0_S0_S0_PiiffP17curandStateXORWOW)
        .other          _Z18sir_contagion_stepPKiS0_S0_S0_PiiffP17curandStateXORWOW,@"STO_CUDA_ENTRY STV_DEFAULT"
_Z18sir_contagion_stepPKiS0_S0_S0_PiiffP17curandStateXORWOW:
.text._Z18sir_contagion_stepPKiS0_S0_S0_PiiffP17curandStateXORWOW:
        /* <DEDUP_REMOVED lines=10> */
[----:B0-----:R-:W-:-:S05]  /*00a0*/  IMAD.WIDE R2, R5, 0x4, R16 ;  /* 0x0000000405027825 */ /* 0x001fca00078e0210 */
[----:B-1----:R-:W2:Y:S02]  /*00b0*/  LDG.E.CONSTANT R7, desc[UR4][R2.64] ;  /* 0x0000000402077981 */ /* 0x002ea4000c1e9900 */
[----:B--2---:R-:W-:-:S13]  /*00c0*/  ISETP.NE.AND P0, PT, R7, 0x2, PT ;  /* 0x000000020700780c */ /* 0x004fda0003f05270 */
[----:B------:R-:W0:Y:S01]  /*00d0*/  @!P0 LDC.64 R8, c[0x0][0x3a0] ;  /* 0x0000e800ff088b82 */ /* 0x000e220000000a00 */
[----:B------:R-:W-:Y:S02]  /*00e0*/  @!P0 IMAD.MOV.U32 R11, RZ, RZ, 0x2 ;  /* 0x00000002ff0b8424 */ /* 0x000fe400078e00ff */
[----:B0-----:R-:W-:-:S05]  /*00f0*/  @!P0 IMAD.WIDE R8, R5, 0x4, R8 ;  /* 0x0000000405088825 */ /* 0x001fca00078e0208 */
[----:B------:R0:W-:Y:S01]  /*0100*/  @!P0 STG.E desc[UR4][R8.64], R11 ;  /* 0x0000000b08008986 */ /* 0x0001e2000c101904 */
[----:B------:R-:W-:Y:S05]  /*0110*/  @!P0 EXIT ;  /* 0x000000000000894d */ /* 0x000fea0003800000 */
[----:B------:R-:W1:Y:S08]  /*0120*/  LDC.64 R18, c[0x0][0x3b8] ;  /* 0x0000ee00ff127b82 */ /* 0x000e700000000a00 */
[----:B------:R-:W2:Y:S01]  /*0130*/  LDC.64 R14, c[0x0][0x398] ;  /* 0x0000e600ff0e7b82 */ /* 0x000ea20000000a00 */
[----:B-1----:R-:W-:-:S05]  /*0140*/  IMAD.WIDE R18, R5, 0x30, R18 ;  /* 0x0000003005127825 */ /* 0x002fca00078e0212 */
[----:B0-----:R-:W3:Y:S04]  /*0150*/  LDG.E.64 R8, desc[UR4][R18.64] ;  /* 0x0000000412087981 */ /* 0x001ee8000c1e1b00 */
[----:B------:R-:W4:Y:S01]  /*0160*/  LDG.E.64 R20, desc[UR4][R18.64+0x10] ;  /* 0x0000100412147981 */ /* 0x000f22000c1e1b00 */
[----:B--2---:R-:W-:-:S03]  /*0170*/  IMAD.WIDE R26, R5, 0x4, R14 ;  /* 0x00000004051a7825 */ /* 0x004fc600078e020e */
[----:B------:R-:W2:Y:S04]  /*0180*/  LDG.E.64 R22, desc[UR4][R18.64+0x8] ;  /* 0x0000080412167981 */ /* 0x000ea8000c1e1b00 */
[----:B------:R-:W2:Y:S04]  /*0190*/  LDG.E.CONSTANT R26, desc[UR4][R26.64] ;  /* 0x000000041a1a7981 */ /* 0x000ea8000c1e9900 */
[----:B------:R0:W5:Y:S04]  /*01a0*/  LDG.E R4, desc[UR4][R18.64+0x20] ;  /* 0x0000200412047981 */ /* 0x000168000c1e1900 */
[----:B------:R0:W5:Y:S04]  /*01b0*/  LDG.E.64 R12, desc[UR4][R18.64+0x28] ;  /* 0x00002804120c7981 */ /* 0x000168000c1e1b00 */
[----:B------:R0:W5:Y:S01]  /*01c0*/  LDG.E.64 R10, desc[UR4][R18.64+0x18] ;  /* 0x00001804120a7981 */ /* 0x000162000c1e1b00 */
[----:B------:R-:W-:Y:S01]  /*01d0*/  ISETP.NE.AND P0, PT, R7, 0x1, PT ;  /* 0x000000010700780c */ /* 0x000fe20003f05270 */
[----:B------:R-:W-:-:S12]  /*01e0*/  BSSY.RECONVERGENT B0, `(.L_x_14) ;  /* 0x0000142000007945 */ /* 0x000fd80003800200 */
[----:B------:R-:W1:Y:S01]  /*01f0*/  @!P0 LDC R29, c[0x0][0x3b0] ;  /* 0x0000ec00ff1d8b82 */ /* 0x000e620000000800 */
[----:B---3--:R-:W-:Y:S01]  /*0200*/  @!P0 SHF.R.U32.HI R0, RZ, 0x2, R9 ;  /* 0x00000002ff008819 */ /* 0x008fe20000011609 */
[----:B------:R-:W-:-:S03]  /*0210*/  @!P0 VIADD R8, R8, 0x587c5 ;  /* 0x000587c508088836 */ /* 0x000fc60000000000 */
[----:B------:R-:W-:Y:S01]  /*0220*/  @!P0 LOP3.LUT R0, R0, R9, RZ, 0x3c, !PT ;  /* 0x0000000900008212 */ /* 0x000fe200078e3cff */
[----:B----4-:R-:W-:-:S03]  /*0230*/  @!P0 IMAD.SHL.U32 R2, R21, 0x10, RZ ;  /* 0x0000001015028824 */ /* 0x010fc600078e00ff */
[----:B------:R-:W-:Y:S01]  /*0240*/  @!P0 SHF.L.U32 R3, R0, 0x1, RZ ;  /* 0x0000000100038819 */ /* 0x000fe200000006ff */
[----:B--2---:R-:W-:Y:S01]  /*0250*/  IMAD.MOV.U32 R6, RZ, RZ, R22 ;  /* 0x000000ffff067224 */ /* 0x004fe200078e0016 */
[-C--:B------:R-:W-:Y:S01]  /*0260*/  MOV R24, R23.reuse ;  /* 0x0000001700187202 */ /* 0x080fe20000000f00 */
[--C-:B------:R-:W-:Y:S01]  /*0270*/  @!P0 IMAD.MOV.U32 R24, RZ, RZ, R20.reuse ;  /* 0x000000ffff188224 */ /* 0x100fe200078e0014 */
[----:B------:R-:W-:Y:S01]  /*0280*/  @!P0 LOP3.LUT R25, R21, R2, R3, 0x96, !PT ;  /* 0x0000000215198212 */ /* 0x000fe200078e9603 */
[--C-:B------:R-:W-:Y:S01]  /*0290*/  IMAD.MOV.U32 R3, RZ, RZ, R21.reuse ;  /* 0x000000ffff037224 */ /* 0x100fe200078e0015 */
[----:B------:R-:W-:Y:S01]  /*02a0*/  @!P0 MOV R6, R23 ;  /* 0x0000001700068202 */ /* 0x000fe20000000f00 */
[----:B------:R-:W-:Y:S01]  /*02b0*/  IMAD.MOV.U32 R2, RZ, RZ, R20 ;  /* 0x000000ffff027224 */ /* 0x000fe200078e0014 */
[----:B------:R-:W-:Y:S01]  /*02c0*/  @!P0 LOP3.LUT R3, R25, R0, RZ, 0x3c, !PT ;  /* 0x0000000019038212 */ /* 0x000fe200078e3cff */
[----:B------:R-:W-:Y:S02]  /*02d0*/  @!P0 IMAD.MOV.U32 R25, RZ, RZ, 0x2f800000 ;  /* 0x2f800000ff198424 */ /* 0x000fe400078e00ff */
[----:B------:R-:W-:Y:S01]  /*02e0*/  @!P0 IMAD.MOV.U32 R2, RZ, RZ, R21 ;  /* 0x000000ffff028224 */ /* 0x000fe200078e0015 */
[----:B------:R-:W-:Y:S01]  /*02f0*/  @!P0 IADD3 R0, PT, PT, R3, R8, RZ ;  /* 0x0000000803008210 */ /* 0x000fe20007ffe0ff */
[----:B------:R-:W-:-:S02]  /*0300*/  @!P0 IMAD.MOV.U32 R9, RZ, RZ, R22 ;  /* 0x000000ffff098224 */ /* 0x000fc400078e0016 */
[----:B------:R-:W-:Y:S01]  /*0310*/  IMAD.MOV.U32 R20, RZ, RZ, R2 ;  /* 0x000000ffff147224 */ /* 0x000fe200078e0002 */
[----:B------:R-:W-:Y:S01]  /*0320*/  @!P0 I2FP.F32.U32 R0, R0 ;  /* 0x0000000000008245 */ /* 0x000fe20000201000 */
[----:B------:R-:W-:-:S04]  /*0330*/  IMAD.MOV.U32 R21, RZ, RZ, R3 ;  /* 0x000000ffff157224 */ /* 0x000fc800078e0003 */
[----:B------:R-:W-:Y:S01]  /*0340*/  @!P0 FFMA R0, R0, R25, 1.1641532182693481445e-10 ;  /* 0x2f00000000008423 */ /* 0x000fe20000000019 */
[----:B------:R-:W-:-:S04]  /*0350*/  @!P0 IMAD.MOV.U32 R25, RZ, RZ, 0x2 ;  /* 0x00000002ff198424 */ /* 0x000fc800078e00ff */
[----:B-1----:R-:W-:Y:S02]  /*0360*/  @!P0 FSETP.GEU.AND P1, PT, R0, R29, PT ;  /* 0x0000001d0000820b */ /* 0x002fe40003f2e000 */
[----:B------:R-:W-:Y:S02]  /*0370*/  MOV R0, R7 ;  /* 0x0000000700007202 */ /* 0x000fe40000000f00 */
[----:B------:R-:W-:Y:S02]  /*0380*/  @!P0 SEL R0, R25, 0x1, !P1 ;  /* 0x0000000119008807 */ /* 0x000fe40004800000 */
[----:B------:R-:W-:Y:S02]  /*0390*/  LOP3.LUT P1, RZ, R7, R26, RZ, 0xfc, !PT ;  /* 0x0000001a07ff7212 */ /* 0x000fe4000782fcff */
[----:B------:R-:W-:Y:S01]  /*03a0*/  MOV R7, R24 ;  /* 0x0000001800077202 */ /* 0x000fe20000000f00 */
[----:B------:R-:W-:-:S10]  /*03b0*/  IMAD.MOV.U32 R26, RZ, RZ, R0 ;  /* 0x000000ffff1a7224 */ /* 0x000fd400078e0000 */
[----:B0-----:R-:W-:Y:S05]  /*03c0*/  @P1 BRA `(.L_x_15) ;  /* 0x00000010008c1947 */ /* 0x001fea0003800000 */
[----:B------:R-:W0:Y:S08]  /*03d0*/  LDC.64 R20, c[0x0][0x380] ;  /* 0x0000e000ff147b82 */ /* 0x000e300000000a00 */
[----:B------:R-:W1:Y:S01]  /*03e0*/  LDC.64 R22, c[0x0][0x388] ;  /* 0x0000e200ff167b82 */ /* 0x000e620000000a00 */
[----:B0-----:R-:W-:-:S06]  /*03f0*/  IMAD.WIDE R20, R5, 0x4, R20 ;  /* 0x0000000405147825 */ /* 0x001fcc00078e0214 */
[----:B------:R-:W1:Y:S02]  /*0400*/  LDG.E.CONSTANT R21, desc[UR4][R20.64] ;  /* 0x0000000414157981 */ /* 0x000e64000c1e9900 */
[----:B-1----:R-:W-:-:S05]  /*0410*/  IMAD.WIDE R22, R21, 0x4, R22 ;  /* 0x0000000415167825 */ /* 0x002fca00078e0216 */
[----:B------:R-:W2:Y:S02]  /*0420*/  LDG.E.CONSTANT R29, desc[UR4][R22.64] ;  /* 0x00000004161d7981 */ /* 0x000ea4000c1e9900 */
[----:B--2---:R-:W-:-:S04]  /*0430*/  IMAD.WIDE R26, R29, 0x4, R14 ;  /* 0x000000041d1a7825 */ /* 0x004fc800078e020e */
[----:B------:R-:W-:Y:S02]  /*0440*/  IMAD.WIDE R28, R29, 0x4, R16 ;  /* 0x000000041d1c7825 */ /* 0x000fe400078e0210 */
[----:B------:R-:W2:Y:S04]  /*0450*/  LDG.E.CONSTANT R26, desc[UR4][R26.64] ;  /* 0x000000041a1a7981 */ /* 0x000ea8000c1e9900 */
[----:B------:R-:W3:Y:S01]  /*0460*/  LDG.E.CONSTANT R28, desc[UR4][R28.64] ;  /* 0x000000041c1c7981 */ /* 0x000ee2000c1e9900 */
[----:B------:R-:W-:Y:S01]  /*0470*/  BSSY.RELIABLE B1, `(.L_x_16) ;  /* 0x000001f000017945 */ /* 0x000fe20003800100 */
[----:B------:R-:W-:Y:S01]  /*0480*/  MOV R20, R3 ;  /* 0x0000000300147202 */ /* 0x000fe20000000f00 */
[----:B------:R-:W-:Y:S02]  /*0490*/  IMAD.MOV.U32 R7, RZ, RZ, R2 ;  /* 0x000000ffff077224 */ /* 0x000fe400078e0002 */
[----:B------:R-:W-:Y:S01]  /*04a0*/  IMAD.MOV.U32 R25, RZ, RZ, R24 ;  /* 0x000000ffff197224 */ /* 0x000fe200078e0018 */
[----:B--2---:R-:W-:-:S04]  /*04b0*/  ISETP.NE.AND P0, PT, R26, RZ, PT ;  /* 0x000000ff1a00720c */ /* 0x004fc80003f05270 */
[----:B---3--:R-:W-:-:S13]  /*04c0*/  ISETP.NE.OR P0, PT, R28, 0x1, P0 ;  /* 0x000000011c00780c */ /* 0x008fda0000705670 */
[----:B------:R-:W-:Y:S05]  /*04d0*/  @P0 BRA `(.L_x_17) ;  /* 0x0000000000600947 */ /* 0x000fea0003800000 */
[----:B------:R-:W-:Y:S01]  /*04e0*/  SHF.R.U32.HI R20, RZ, 0x2, R9 ;  /* 0x00000002ff147819 */ /* 0x000fe20000011609 */
[----:B------:R-:W-:Y:S01]  /*04f0*/  VIADD R8, R8, 0x587c5 ;  /* 0x000587c508087836 */ /* 0x000fe20000000000 */
[----:B------:R-:W0:Y:S01]  /*0500*/  LDCU UR6, c[0x0][0x3ac] ;  /* 0x00007580ff0677ac */ /* 0x000e220008000800 */
[----:B------:R-:W-:Y:S01]  /*0510*/  IMAD.MOV.U32 R26, RZ, RZ, 0x1 ;  /* 0x00000001ff1a7424 */ /* 0x000fe200078e00ff */
[----:B------:R-:W-:Y:S01]  /*0520*/  LOP3.LUT R21, R20, R9, RZ, 0x3c, !PT ;  /* 0x0000000914157212 */ /* 0x000fe200078e3cff */
[----:B------:R-:W-:Y:S01]  /*0530*/  IMAD.MOV.U32 R9, RZ, RZ, R6 ;  /* 0x000000ffff097224 */ /* 0x000fe200078e0006 */
[----:B------:R-:W-:Y:S02]  /*0540*/  SHF.L.U32 R20, R3, 0x4, RZ ;  /* 0x0000000403147819 */ /* 0x000fe400000006ff */
[----:B------:R-:W-:Y:S01]  /*0550*/  MOV R6, R24 ;  /* 0x0000001800067202 */ /* 0x000fe20000000f00 */
[----:B------:R-:W-:-:S05]  /*0560*/  IMAD.SHL.U32 R7, R21, 0x2, RZ ;  /* 0x0000000215077824 */ /* 0x000fca00078e00ff */
[----:B------:R-:W-:-:S04]  /*0570*/  LOP3.LUT R20, R3, R20, R7, 0x96, !PT ;  /* 0x0000001403147212 */ /* 0x000fc800078e9607 */
[----:B------:R-:W-:Y:S01]  /*0580*/  LOP3.LUT R21, R20, R21, RZ, 0x3c, !PT ;  /* 0x0000001514157212 */ /* 0x000fe200078e3cff */
[----:B------:R-:W-:-:S03]  /*0590*/  IMAD.MOV.U32 R20, RZ, RZ, 0x2f800000 ;  /* 0x2f800000ff147424 */ /* 0x000fc600078e00ff */
[----:B------:R-:W-:-:S04]  /*05a0*/  IADD3 R7, PT, PT, R8, R21, RZ ;  /* 0x0000001508077210 */ /* 0x000fc80007ffe0ff */
[----:B------:R-:W-:-:S05]  /*05b0*/  I2FP.F32.U32 R7, R7 ;  /* 0x0000000700077245 */ /* 0x000fca0000201000 */
[----:B------:R-:W-:Y:S01]  /*05c0*/  FFMA R7, R7, R20, 1.1641532182693481445e-10 ;  /* 0x2f00000007077423 */ /* 0x000fe20000000014 */
[----:B------:R-:W-:-:S04]  /*05d0*/  MOV R20, R3 ;  /* 0x0000000300147202 */ /* 0x000fc80000000f00 */
[----:B0-----:R-:W-:Y:S01]  /*05e0*/  FSETP.GEU.AND P0, PT, R7, UR6, PT ;  /* 0x0000000607007c0b */ /* 0x001fe2000bf0e000 */
[----:B------:R-:W-:-:S12]  /*05f0*/  IMAD.MOV.U32 R7, RZ, RZ, R2 ;  /* 0x000000ffff077224 */ /* 0x000fd800078e0002 */
[----:B------:R-:W-:Y:S05]  /*0600*/  @!P0 BREAK.RELIABLE B1 ;  /* 0x0000000000018942 */ /* 0x000fea0003800100 */
[----:B------:R-:W-:Y:S05]  /*0610*/  @!P0 BRA `(.L_x_15) ;  /* 0x0000000c00f88947 */ /* 0x000fea0003800000 */
[----:B------:R-:W-:Y:S01]  /*0620*/  IMAD.MOV.U32 R20, RZ, RZ, R21 ;  /* 0x000000ffff147224 */ /* 0x000fe200078e0015 */
[----:B------:R-:W-:Y:S01]  /*0630*/  MOV R25, R2 ;  /* 0x0000000200197202 */ /* 0x000fe20000000f00 */
[----:B------:R-:W-:Y:S02]  /*0640*/  IMAD.MOV.U32 R7, RZ, RZ, R3 ;  /* 0x000000ffff077224 */ /* 0x000fe400078e0003 */
[----:B------:R-:W-:-:S07]  /*0650*/  IMAD.MOV.U32 R6, RZ, RZ, R24 ;  /* 0x000000ffff067224 */ /* 0x000fce00078e0018 */
.L_x_17:
[----:B------:R-:W-:Y:S05]  /*0660*/  BSYNC.RELIABLE B1 ;  /* 0x0000000000017941 */ /* 0x000fea0003800100 */
.L_x_16:
[----:B------:R-:W2:Y:S02]  /*0670*/  LDG.E.CONSTANT R29, desc[UR4][R22.64+0x4] ;  /* 0x00000404161d7981 */ /* 0x000ea4000c1e9900 */
[----:B--2---:R-:W-:-:S04]  /*0680*/  IMAD.WIDE R26, R29, 0x4, R14 ;  /* 0x000000041d1a7825 */ /* 0x004fc800078e020e */
[----:B------:R-:W-:Y:S02]  /*0690*/  IMAD.WIDE R28, R29, 0x4, R16 ;  /* 0x000000041d1c7825 */ /* 0x000fe400078e0210 */
[----:B------:R-:W2:Y:S04]  /*06a0*/  LDG.E.CONSTANT R26, desc[UR4][R26.64] ;  /* 0x000000041a1a7981 */ /* 0x000ea8000c1e9900 */
[----:B------:R-:W3:Y:S01]  /*06b0*/  LDG.E.CONSTANT R28, desc[UR4][R28.64] ;  /* 0x000000041c1c7981 */ /* 0x000ee2000c1e9900 */
[----:B------:R-:W-:Y:S01]  /*06c0*/  BSSY.RELIABLE B1, `(.L_x_18) ;  /* 0x000001d000017945 */ /* 0x000fe20003800100 */
[----:B------:R-:W-:Y:S01]  /*06d0*/  IMAD.MOV.U32 R24, RZ, RZ, R20 ;  /* 0x000000ffff187224 */ /* 0x000fe200078e0014 */
[----:B------:R-:W-:Y:S01]  /*06e0*/  MOV R3, R7 ;  /* 0x0000000700037202 */ /* 0x000fe20000000f00 */
[----:B------:R-:W-:Y:S01]  /*06f0*/  IMAD.MOV.U32 R2, RZ, RZ, R25 ;  /* 0x000000ffff027224 */ /* 0x000fe200078e0019 */
[----:B--2---:R-:W-:-:S04]  /*0700*/  ISETP.NE.AND P0, PT, R26, RZ, PT ;  /* 0x000000ff1a00720c */ /* 0x004fc80003f05270 */
[----:B---3--:R-:W-:-:S13]  /*0710*/  ISETP.NE.OR P0, PT, R28, 0x1, P0 ;  /* 0x000000011c00780c */ /* 0x008fda0000705670 */
[----:B------:R-:W-:Y:S05]  /*0720*/  @P0 BRA `(.L_x_19) ;  /* 0x0000000000580947 */ /* 0x000fea0003800000 */
[----:B------:R-:W-:Y:S01]  /*0730*/  SHF.R.U32.HI R2, RZ, 0x2, R9 ;  /* 0x00000002ff027819 */ /* 0x000fe20000011609 */
[----:B------:R-:W-:Y:S01]  /*0740*/  IMAD.SHL.U32 R3, R20, 0x10, RZ ;  /* 0x0000001014037824 */ /* 0x000fe200078e00ff */
[----:B------:R-:W0:Y:S01]  /*0750*/  LDCU UR6, c[0x0][0x3ac] ;  /* 0x00007580ff0677ac */ /* 0x000e220008000800 */
[----:B------:R-:W-:Y:S01]  /*0760*/  VIADD R8, R8, 0x587c5 ;  /* 0x000587c508087836 */ /* 0x000fe20000000000 */
[----:B------:R-:W-:Y:S01]  /*0770*/  LOP3.LUT R2, R2, R9, RZ, 0x3c, !PT ;  /* 0x0000000902027212 */ /* 0x000fe200078e3cff */
[----:B------:R-:W-:-:S03]  /*0780*/  IMAD.MOV.U32 R26, RZ, RZ, 0x1 ;  /* 0x00000001ff1a7424 */ /* 0x000fc600078e00ff */
[----:B------:R-:W-:-:S04]  /*0790*/  SHF.L.U32 R9, R2, 0x1, RZ ;  /* 0x0000000102097819 */ /* 0x000fc800000006ff */
[----:B------:R-:W-:Y:S01]  /*07a0*/  LOP3.LUT R3, R20, R3, R9, 0x96, !PT ;  /* 0x0000000314037212 */ /* 0x000fe200078e9609 */
[----:B------:R-:W-:Y:S01]  /*07b0*/  IMAD.MOV.U32 R9, RZ, RZ, R6 ;  /* 0x000000ffff097224 */ /* 0x000fe200078e0006 */
[----:B------:R-:W-:Y:S02]  /*07c0*/  MOV R6, R25 ;  /* 0x0000001900067202 */ /* 0x000fe40000000f00 */
[----:B------:R-:W-:Y:S01]  /*07d0*/  LOP3.LUT R21, R3, R2, RZ, 0x3c, !PT ;  /* 0x0000000203157212 */ /* 0x000fe200078e3cff */
[----:B------:R-:W-:-:S04]  /*07e0*/  HFMA2 R3, -RZ, RZ, 0.1171875, 0 ;  /* 0x2f800000ff037431 */ /* 0x000fc800000001ff */
[----:B------:R-:W-:-:S05]  /*07f0*/  IMAD.IADD R2, R8, 0x1, R21 ;  /* 0x0000000108027824 */ /* 0x000fca00078e0215 */
[----:B------:R-:W-:-:S05]  /*0800*/  I2FP.F32.U32 R2, R2 ;  /* 0x0000000200027245 */ /* 0x000fca0000201000 */
[----:B------:R-:W-:-:S05]  /*0810*/  FFMA R2, R2, R3, 1.1641532182693481445e-10 ;  /* 0x2f00000002027423 */ /* 0x000fca0000000003 */
[----:B0-----:R-:W-:-:S13]  /*0820*/  FSETP.GEU.AND P0, PT, R2, UR6, PT ;  /* 0x0000000602007c0b */ /* 0x001fda000bf0e000 */
[----:B------:R-:W-:Y:S05]  /*0830*/  @!P0 BREAK.RELIABLE B1 ;  /* 0x0000000000018942 */ /* 0x000fea0003800100 */
[----:B------:R-:W-:Y:S05]  /*0840*/  @!P0 BRA `(.L_x_15) ;  /* 0x0000000c006c8947 */ /* 0x000fea0003800000 */
[----:B------:R-:W-:Y:S01]  /*0850*/  IMAD.MOV.U32 R24, RZ, RZ, R21 ;  /* 0x000000ffff187224 */ /* 0x000fe200078e0015 */
[----:B------:R-:W-:Y:S01]  /*0860*/  MOV R2, R7 ;  /* 0x0000000700027202 */ /* 0x000fe20000000f00 */
[----:B------:R-:W-:Y:S02]  /*0870*/  IMAD.MOV.U32 R3, RZ, RZ, R20 ;  /* 0x000000ffff037224 */ /* 0x000fe400078e0014 */
[----:B------:R-:W-:-:S07]  /*0880*/  IMAD.MOV.U32 R6, RZ, RZ, R25 ;  /* 0x000000ffff067224 */ /* 0x000fce00078e0019 */
.L_x_19:
[----:B------:R-:W-:Y:S05]  /*0890*/  BSYNC.RELIABLE B1 ;  /* 0x0000000000017941 */ /* 0x000fea0003800100 */
.L_x_18:
        /* <DEDUP_REMOVED lines=20> */
[----:B------:R-:W-:Y:S02]  /*09e0*/  IMAD.MOV.U32 R9, RZ, RZ, R6 ;  /* 0x000000ffff097224 */ /* 0x000fe400078e0006 */
[----:B------:R-:W-:Y:S01]  /*09f0*/  IMAD.MOV.U32 R6, RZ, RZ, R2 ;  /* 0x000000ffff067224 */ /* 0x000fe200078e0002 */
[----:B------:R-:W-:Y:S01]  /*0a00*/  LOP3.LUT R21, R7, R20, RZ, 0x3c, !PT ;  /* 0x0000001407157212 */ /* 0x000fe200078e3cff */
[----:B------:R-:W-:-:S04]  /*0a10*/  HFMA2 R20, -RZ, RZ, 0.1171875, 0 ;  /* 0x2f800000ff147431 */ /* 0x000fc800000001ff */
[----:B------:R-:W-:-:S05]  /*0a20*/  IMAD.IADD R7, R8, 0x1, R21 ;  /* 0x0000000108077824 */ /* 0x000fca00078e0215 */
[----:B------:R-:W-:-:S05]  /*0a30*/  I2FP.F32.U32 R7, R7 ;  /* 0x0000000700077245 */ /* 0x000fca0000201000 */
[----:B------:R-:W-:Y:S01]  /*0a40*/  FFMA R7, R7, R20, 1.1641532182693481445e-10 ;  /* 0x2f00000007077423 */ /* 0x000fe20000000014 */
[----:B------:R-:W-:-:S04]  /*0a50*/  IMAD.MOV.U32 R20, RZ, RZ, R24 ;  /* 0x000000ffff147224 */ /* 0x000fc800078e0018 */
[----:B0-----:R-:W-:Y:S02]  /*0a60*/  FSETP.GEU.AND P0, PT, R7, UR6, PT ;  /* 0x0000000607007c0b */ /* 0x001fe4000bf0e000 */
[----:B------:R-:W-:-:S11]  /*0a70*/  MOV R7, R3 ;  /* 0x0000000300077202 */ /* 0x000fd60000000f00 */
[----:B------:R-:W-:Y:S05]  /*0a80*/  @!P0 BREAK.RELIABLE B1 ;  /* 0x0000000000018942 */ /* 0x000fea0003800100 */
[----:B------:R-:W-:Y:S05]  /*0a90*/  @!P0 BRA `(.L_x_15) ;  /* 0x0000000800d88947 */ /* 0x000fea0003800000 */
[----:B------:R-:W-:Y:S01]  /*0aa0*/  MOV R20, R21 ;  /* 0x0000001500147202 */ /* 0x000fe20000000f00 */
[----:B------:R-:W-:Y:S01]  /*0ab0*/  IMAD.MOV.U32 R7, RZ, RZ, R24 ;  /* 0x000000ffff077224 */ /* 0x000fe200078e0018 */
[----:B------:R-:W-:Y:S01]  /*0ac0*/  MOV R6, R2 ;  /* 0x0000000200067202 */ /* 0x000fe20000000f00 */
[----:B------:R-:W-:-:S07]  /*0ad0*/  IMAD.MOV.U32 R25, RZ, RZ, R3 ;  /* 0x000000ffff197224 */ /* 0x000fce00078e0003 */
.L_x_21:
[----:B------:R-:W-:Y:S05]  /*0ae0*/  BSYNC.RELIABLE B1 ;  /* 0x0000000000017941 */ /* 0x000fea0003800100 */
.L_x_20:
        /* <DEDUP_REMOVED lines=14> */
[----:B------:R-:W-:Y:S01]  /*0bd0*/  IADD3 R8, PT, PT, R8, 0x587c5, RZ ;  /* 0x000587c508087810 */ /* 0x000fe20007ffe0ff */
[----:B------:R-:W0:Y:S01]  /*0be0*/  LDCU UR6, c[0x0][0x3ac] ;  /* 0x00007580ff0677ac */ /* 0x000e220008000800 */
[----:B------:R-:W-:Y:S01]  /*0bf0*/  LOP3.LUT R2, R2, R9, RZ, 0x3c, !PT ;  /* 0x0000000902027212 */ /* 0x000fe200078e3cff */
[----:B------:R-:W-:-:S04]  /*0c00*/  HFMA2 R26, -RZ, RZ, 0, 5.9604644775390625e-08 ;  /* 0x00000001ff1a7431 */ /* 0x000fc800000001ff */
[----:B------:R-:W-:-:S05]  /*0c10*/  IMAD.SHL.U32 R9, R2, 0x2, RZ ;  /* 0x0000000202097824 */ /* 0x000fca00078e00ff */
[----:B------:R-:W-:Y:S01]  /*0c20*/  LOP3.LUT R3, R20, R3, R9, 0x96, !PT ;  /* 0x0000000314037212 */ /* 0x000fe200078e9609 */
[----:B------:R-:W-:Y:S02]  /*0c30*/  IMAD.MOV.U32 R9, RZ, RZ, R6 ;  /* 0x000000ffff097224 */ /* 0x000fe400078e0006 */
[----:B------:R-:W-:Y:S01]  /*0c40*/  IMAD.MOV.U32 R6, RZ, RZ, R25 ;  /* 0x000000ffff067224 */ /* 0x000fe200078e0019 */
[----:B------:R-:W-:Y:S01]  /*0c50*/  LOP3.LUT R21, R3, R2, RZ, 0x3c, !PT ;  /* 0x0000000203157212 */ /* 0x000fe200078e3cff */
[----:B------:R-:W-:-:S04]  /*0c60*/  IMAD.MOV.U32 R3, RZ, RZ, 0x2f800000 ;  /* 0x2f800000ff037424 */ /* 0x000fc800078e00ff */
[----:B------:R-:W-:-:S05]  /*0c70*/  IMAD.IADD R2, R8, 0x1, R21 ;  /* 0x0000000108027824 */ /* 0x000fca00078e0215 */
[----:B------:R-:W-:-:S05]  /*0c80*/  I2FP.F32.U32 R2, R2 ;  /* 0x0000000200027245 */ /* 0x000fca0000201000 */
[----:B------:R-:W-:-:S05]  /*0c90*/  FFMA R2, R2, R3, 1.1641532182693481445e-10 ;  /* 0x2f00000002027423 */ /* 0x000fca0000000003 */
[----:B0-----:R-:W-:-:S13]  /*0ca0*/  FSETP.GEU.AND P0, PT, R2, UR6, PT ;  /* 0x0000000602007c0b */ /* 0x001fda000bf0e000 */
[----:B------:R-:W-:Y:S05]  /*0cb0*/  @!P0 BREAK.RELIABLE B1 ;  /* 0x0000000000018942 */ /* 0x000fea0003800100 */
[----:B------:R-:W-:Y:S05]  /*0cc0*/  @!P0 BRA `(.L_x_15) ;  /* 0x00000008004c8947 */ /* 0x000fea0003800000 */
[----:B------:R-:W-:Y:S01]  /*0cd0*/  MOV R24, R21 ;  /* 0x0000001500187202 */ /* 0x000fe20000000f00 */
[----:B------:R-:W-:Y:S01]  /*0ce0*/  IMAD.MOV.U32 R3, RZ, RZ, R20 ;  /* 0x000000ffff037224 */ /* 0x000fe200078e0014 */
[----:B------:R-:W-:Y:S01]  /*0cf0*/  MOV R6, R25 ;  /* 0x0000001900067202 */ /* 0x000fe20000000f00 */
[----:B------:R-:W-:-:S07]  /*0d00*/  IMAD.MOV.U32 R2, RZ, RZ, R7 ;  /* 0x000000ffff027224 */ /* 0x000fce00078e0007 */
.L_x_23:
[----:B------:R-:W-:Y:S05]  /*0d10*/  BSYNC.RELIABLE B1 ;  /* 0x0000000000017941 */ /* 0x000fea0003800100 */
.L_x_22:
        /* <DEDUP_REMOVED lines=19> */
[----:B------:R-:W-:Y:S02]  /*0e50*/  LOP3.LUT R7, R24, R7, R9, 0x96, !PT ;  /* 0x0000000718077212 */ /* 0x000fe400078e9609 */
[----:B------:R-:W-:Y:S01]  /*0e60*/  MOV R9, R6 ;  /* 0x0000000600097202 */ /* 0x000fe20000000f00 */
[----:B------:R-:W-:Y:S01]  /*0e70*/  IMAD.MOV.U32 R6, RZ, RZ, R2 ;  /* 0x000000ffff067224 */ /* 0x000fe200078e0002 */
[----:B------:R-:W-:Y:S01]  /*0e80*/  LOP3.LUT R21, R7, R20, RZ, 0x3c, !PT ;  /* 0x0000001407157212 */ /* 0x000fe200078e3cff */
[----:B------:R-:W-:-:S04]  /*0e90*/  IMAD.MOV.U32 R20, RZ, RZ, 0x2f800000 ;  /* 0x2f800000ff147424 */ /* 0x000fc800078e00ff */
[----:B------:R-:W-:-:S05]  /*0ea0*/  IMAD.IADD R7, R8, 0x1, R21 ;  /* 0x0000000108077824 */ /* 0x000fca00078e0215 */
[----:B------:R-:W-:-:S05]  /*0eb0*/  I2FP.F32.U32 R7, R7 ;  /* 0x0000000700077245 */ /* 0x000fca0000201000 */
[----:B------:R-:W-:Y:S01]  /*0ec0*/  FFMA R7, R7, R20, 1.1641532182693481445e-10 ;  /* 0x2f00000007077423 */ /* 0x000fe20000000014 */
[----:B------:R-:W-:-:S04]  /*0ed0*/  IMAD.MOV.U32 R20, RZ, RZ, R24 ;  /* 0x000000ffff147224 */ /* 0x000fc800078e0018 */
        /* <DEDUP_REMOVED lines=8> */
.L_x_25:
[----:B------:R-:W-:Y:S05]  /*0f60*/  BSYNC.RELIABLE B1 ;  /* 0x0000000000017941 */ /* 0x000fea0003800100 */
.L_x_24:
[----:B------:R-:W2:Y:S02]  /*0f70*/  LDG.E.CONSTANT R29, desc[UR4][R22.64+0x14] ;  /* 0x00001404161d7981 */ /* 0x000ea4000c1e9900 */
[----:B--2---:R-:W-:-:S04]  /*0f80*/  IMAD.WIDE R26, R29, 0x4, R14 ;  /* 0x000000041d1a7825 */ /* 0x004fc800078e020e */
[----:B------:R-:W-:Y:S02]  /*0f90*/  IMAD.WIDE R28, R29, 0x4, R16 ;  /* 0x000000041d1c7825 */ /* 0x000fe400078e0210 */
[----:B------:R-:W2:Y:S04]  /*0fa0*/  LDG.E.CONSTANT R26, desc[UR4][R26.64] ;  /* 0x000000041a1a7981 */ /* 0x000ea8000c1e9900 */
[----:B------:R-:W3:Y:S01]  /*0fb0*/  LDG.E.CONSTANT R28, desc[UR4][R28.64] ;  /* 0x000000041c1c7981 */ /* 0x000ee2000c1e9900 */
[----:B------:R-:W-:Y:S01]  /*0fc0*/  BSSY.RELIABLE B1, `(.L_x_26) ;  /* 0x000001e000017945 */ /* 0x000fe20003800100 */
[----:B------:R-:W-:Y:S01]  /*0fd0*/  MOV R2, R20 ;  /* 0x0000001400027202 */ /* 0x000fe20000000f00 */
        /* <DEDUP_REMOVED lines=28> */
.L_x_27:
[----:B------:R-:W-:Y:S05]  /*11a0*/  BSYNC.RELIABLE B1 ;  /* 0x0000000000017941 */ /* 0x000fea0003800100 */
.L_x_26:
        /* <DEDUP_REMOVED lines=8> */
[----:B------:R-:W-:-:S02]  /*1230*/  IMAD.MOV.U32 R20, RZ, RZ, R3 ;  /* 0x000000ffff147224 */ /* 0x000fc400078e0003 */
[----:B------:R-:W-:Y:S01]  /*1240*/  IMAD.MOV.U32 R29, RZ, RZ, R21 ;  /* 0x000000ffff1d7224 */ /* 0x000fe200078e0015 */
[----:B--2---:R-:W-:-:S04]  /*1250*/  ISETP.NE.AND P0, PT, R6, RZ, PT ;  /* 0x000000ff0600720c */ /* 0x004fc80003f05270 */
[----:B---3--:R-:W-:-:S13]  /*1260*/  ISETP.NE.OR P0, PT, R26, 0x1, P0 ;  /* 0x000000011a00780c */ /* 0x008fda0000705670 */
[----:B------:R-:W-:Y:S05]  /*1270*/  @P0 BRA `(.L_x_29) ;  /* 0x0000000000600947 */ /* 0x000fea0003800000 */
[----:B------:R-:W-:Y:S01]  /*1280*/  SHF.R.U32.HI R6, RZ, 0x2, R9 ;  /* 0x00000002ff067819 */ /* 0x000fe20000011609 */
[----:B------:R-:W0:Y:S01]  /*1290*/  LDCU UR6, c[0x0][0x3ac] ;  /* 0x00007580ff0677ac */ /* 0x000e220008000800 */
[----:B------:R-:W-:Y:S01]  /*12a0*/  SHF.L.U32 R7, R2, 0x4, RZ ;  /* 0x0000000402077819 */ /* 0x000fe200000006ff */
[----:B------:R-:W-:Y:S01]  /*12b0*/  IMAD.MOV.U32 R26, RZ, RZ, 0x1 ;  /* 0x00000001ff1a7424 */ /* 0x000fe200078e00ff */
[----:B------:R-:W-:Y:S02]  /*12c0*/  LOP3.LUT R6, R6, R9, RZ, 0x3c, !PT ;  /* 0x0000000906067212 */ /* 0x000fe400078e3cff */
[----:B------:R-:W-:Y:S02]  /*12d0*/  IADD3 R8, PT, PT, R8, 0x587c5, RZ ;  /* 0x000587c508087810 */ /* 0x000fe40007ffe0ff */
[----:B------:R-:W-:Y:S01]  /*12e0*/  MOV R20, R2 ;  /* 0x0000000200147202 */ /* 0x000fe20000000f00 */
[----:B------:R-:W-:-:S05]  /*12f0*/  IMAD.SHL.U32 R9, R6, 0x2, RZ ;  /* 0x0000000206097824 */ /* 0x000fca00078e00ff */
[----:B------:R-:W-:Y:S02]  /*1300*/  LOP3.LUT R7, R2, R7, R9, 0x96, !PT ;  /* 0x0000000702077212 */ /* 0x000fe400078e9609 */
[----:B------:R-:W-:Y:S02]  /*1310*/  MOV R9, R21 ;  /* 0x0000001500097202 */ /* 0x000fe40000000f00 */
[----:B------:R-:W-:Y:S01]  /*1320*/  LOP3.LUT R25, R7, R6, RZ, 0x3c, !PT ;  /* 0x0000000607197212 */ /* 0x000fe200078e3cff */
[----:B------:R-:W-:-:S03]  /*1330*/  HFMA2 R7, -RZ, RZ, 0.1171875, 0 ;  /* 0x2f800000ff077431 */ /* 0x000fc600000001ff */
[----:B------:R-:W-:Y:S01]  /*1340*/  MOV R21, R25 ;  /* 0x0000001900157202 */ /* 0x000fe20000000f00 */
        /* <DEDUP_REMOVED lines=10> */
[----:B------:R-:W-:-:S07]  /*13f0*/  IMAD.MOV.U32 R29, RZ, RZ, R24 ;  /* 0x000000ffff1d7224 */ /* 0x000fce00078e0018 */
.L_x_29:
[----:B------:R-:W-:Y:S05]  /*1400*/  BSYNC.RELIABLE B1 ;  /* 0x0000000000017941 */ /* 0x000fea0003800100 */
.L_x_28:
[----:B------:R-:W2:Y:S02]  /*1410*/  LDG.E.CONSTANT R23, desc[UR4][R22.64+0x1c] ;  /* 0x00001c0416177981 */ /* 0x000ea4000c1e9900 */
[----:B--2---:R-:W-:-:S04]  /*1420*/  IMAD.WIDE R14, R23, 0x4, R14 ;  /* 0x00000004170e7825 */ /* 0x004fc800078e020e */
[----:B------:R-:W-:Y:S02]  /*1430*/  IMAD.WIDE R16, R23, 0x4, R16 ;  /* 0x0000000417107825 */ /* 0x000fe400078e0210 */
[----:B------:R-:W2:Y:S04]  /*1440*/  LDG.E.CONSTANT R14, desc[UR4][R14.64] ;  /* 0x000000040e0e7981 */ /* 0x000ea8000c1e9900 */
[----:B------:R-:W3:Y:S01]  /*1450*/  LDG.E.CONSTANT R16, desc[UR4][R16.64] ;  /* 0x0000000410107981 */ /* 0x000ee2000c1e9900 */
        /* <DEDUP_REMOVED lines=8> */
[----:B------:R-:W0:Y:S01]  /*14e0*/  LDCU UR6, c[0x0][0x3ac] ;  /* 0x00007580ff0677ac */ /* 0x000e220008000800 */
[----:B------:R-:W-:Y:S01]  /*14f0*/  IADD3 R8, PT, PT, R8, 0x587c5, RZ ;  /* 0x000587c508087810 */ /* 0x000fe20007ffe0ff */
[----:B------:R-:W-:Y:S01]  /*1500*/  IMAD.MOV.U32 R26, RZ, RZ, 0x1 ;  /* 0x00000001ff1a7424 */ /* 0x000fe200078e00ff */
[----:B------:R-:W-:Y:S01]  /*1510*/  LOP3.LUT R21, R2, R9, RZ, 0x3c, !PT ;  /* 0x0000000902157212 */ /* 0x000fe200078e3cff */
[----:B------:R-:W-:Y:S01]  /*1520*/  IMAD.MOV.U32 R6, RZ, RZ, R28 ;  /* 0x000000ffff067224 */ /* 0x000fe200078e001c */
[----:B------:R-:W-:Y:S02]  /*1530*/  SHF.L.U32 R2, R25, 0x4, RZ ;  /* 0x0000000419027819 */ /* 0x000fe400000006ff */
[----:B------:R-:W-:Y:S01]  /*1540*/  MOV R7, R20 ;  /* 0x0000001400077202 */ /* 0x000fe20000000f00 */
[----:B------:R-:W-:Y:S01]  /*1550*/  IMAD.SHL.U32 R3, R21, 0x2, RZ ;  /* 0x0000000215037824 */ /* 0x000fe200078e00ff */
[----:B------:R-:W-:Y:S01]  /*1560*/  MOV R9, R29 ;  /* 0x0000001d00097202 */ /* 0x000fe20000000f00 */
[----:B------:R-:W-:-:S03]  /*1570*/  IMAD.MOV.U32 R20, RZ, RZ, R25 ;  /* 0x000000ffff147224 */ /* 0x000fc600078e0019 */
[----:B------:R-:W-:Y:S01]  /*1580*/  LOP3.LUT R2, R25, R2, R3, 0x96, !PT ;  /* 0x0000000219027212 */ /* 0x000fe200078e9603 */
[----:B------:R-:W-:-:S03]  /*1590*/  HFMA2 R3, -RZ, RZ, 0.1171875, 0 ;  /* 0x2f800000ff037431 */ /* 0x000fc600000001ff */
[----:B------:R-:W-:-:S05]  /*15a0*/  LOP3.LUT R21, R2, R21, RZ, 0x3c, !PT ;  /* 0x0000001502157212 */ /* 0x000fca00078e3cff */
[----:B------:R-:W-:-:S05]  /*15b0*/  IMAD.IADD R2, R8, 0x1, R21 ;  /* 0x0000000108027824 */ /* 0x000fca00078e0215 */
[----:B------:R-:W-:-:S05]  /*15c0*/  I2FP.F32.U32 R2, R2 ;  /* 0x0000000200027245 */ /* 0x000fca0000201000 */
[----:B------:R-:W-:-:S05]  /*15d0*/  FFMA R2, R2, R3, 1.1641532182693481445e-10 ;  /* 0x2f00000002027423 */ /* 0x000fca0000000003 */
[----:B0-----:R-:W-:-:S13]  /*15e0*/  FSETP.GEU.AND P0, PT, R2, UR6, PT ;  /* 0x0000000602007c0b */ /* 0x001fda000bf0e000 */
[----:B------:R-:W-:-:S07]  /*15f0*/  @P0 MOV R26, R0 ;  /* 0x00000000001a0202 */ /* 0x000fce0000000f00 */
.L_x_15:
[----:B------:R-:W-:Y:S05]  /*1600*/  BSYNC.RECONVERGENT B0 ;  /* 0x0000000000007941 */ /* 0x000fea0003800200 */
.L_x_14:
[----:B------:R-:W-:Y:S05]  /*1610*/  WARPSYNC.ALL ;  /* 0x0000000000007948 */ /* 0x000fea0003800000 */
[----:B------:R-:W0:Y:S01]  /*1620*/  LDC.64 R2, c[0x0][0x3a0] ;  /* 0x0000e800ff027b82 */ /* 0x000e220000000a00 */
[----:B------:R-:W-:Y:S04]  /*1630*/  STG.E.64 desc[UR4][R18.64], R8 ;  /* 0x0000000812007986 */ /* 0x000fe8000c101b04 */
[----:B------:R-:W-:Y:S04]  /*1640*/  STG.E.64 desc[UR4][R18.64+0x8], R6 ;  /* 0x0000080612007986 */ /* 0x000fe8000c101b04 */
[----:B------:R-:W-:Y:S04]  /*1650*/  STG.E.64 desc[UR4][R18.64+0x10], R20 ;  /* 0x0000101412007986 */ /* 0x000fe8000c101b04 */
[----:B-----5:R-:W-:Y:S04]  /*1660*/  STG.E.64 desc[UR4][R18.64+0x18], R10 ;  /* 0x0000180a12007986 */ /* 0x020fe8000c101b04 */
[----:B------:R-:W-:Y:S04]  /*1670*/  STG.E.64 desc[UR4][R18.64+0x28], R12 ;  /* 0x0000280c12007986 */ /* 0x000fe8000c101b04 */
[----:B------:R-:W-:Y:S01]  /*1680*/  STG.E desc[UR4][R18.64+0x20], R4 ;  /* 0x0000200412007986 */ /* 0x000fe2000c101904 */
[----:B0-----:R-:W-:-:S05]  /*1690*/  IMAD.WIDE R2, R5, 0x4, R2 ;  /* 0x0000000405027825 */ /* 0x001fca00078e0202 */
[----:B------:R-:W-:Y:S01]  /*16a0*/  STG.E desc[UR4][R2.64], R26 ;  /* 0x0000001a02007986 */ /* 0x000fe2000c101904 */
[----:B------:R-:W-:Y:S05]  /*16b0*/  EXIT ;  /* 0x000000000000794d */ /* 0x000fea0003800000 */
.L_x_30:
        /* <DEDUP_REMOVED lines=12> */
.L_x_35:


//--------------------- .nv.global.init           --------------------------
	.section	.nv.global.init,"aw",@progbits
	.align	4
.nv.global.init:
	.type		mrg32k3aM1SubSeq,@object
	.size		mrg32k3aM1SubSeq,(mrg32k3aM2SubSeq - mrg32k3aM1SubSeq)
mrg32k3aM1SubSeq:
        /*0000*/ 	.byte	0x0b, 0xcc, 0xee, 0x04, 0x73, 0x29, 0x8b, 0x6f, 0xf6, 0x53, 0x03, 0xf6, 0x23, 0xf6, 0xea, 0xda
        /* <DEDUP_REMOVED lines=125> */
	.type		mrg32k3aM2SubSeq,@object
	.size		mrg32k3aM2SubSeq,(mrg32k3aM1 - mrg32k3aM2SubSeq)
mrg32k3aM2SubSeq:
        /* <DEDUP_REMOVED lines=126> */
	.type		mrg32k3aM1,@object
	.size		mrg32k3aM1,(mrg32k3aM1Seq - mrg32k3aM1)
mrg32k3aM1:
        /* <DEDUP_REMOVED lines=144> */
	.type		mrg32k3aM1Seq,@object
	.size		mrg32k3aM1Seq,(mrg32k3aM2 - mrg32k3aM1Seq)
mrg32k3aM1Seq:
        /* <DEDUP_REMOVED lines=144> */
	.type		mrg32k3aM2,@object
	.size		mrg32k3aM2,(mrg32k3aM2Seq - mrg32k3aM2)
mrg32k3aM2:
        /* <DEDUP_REMOVED lines=144> */
	.type		mrg32k3aM2Seq,@object
	.size		mrg32k3aM2Seq,(precalc_xorwow_matrix - mrg32k3aM2Seq)
mrg32k3aM2Seq:
        /* <DEDUP_REMOVED lines=144> */
	.type		precalc_xorwow_matrix,@object
	.size		precalc_xorwow_matrix,(precalc_xorwow_offset_matrix - precalc_xorwow_matrix)
precalc_xorwow_matrix:
        /* <DEDUP_REMOVED lines=6400> */
	.type		precalc_xorwow_offset_matrix,@object
	.size		precalc_xorwow_offset_matrix,(.L_1 - precalc_xorwow_offset_matrix)
precalc_xorwow_offset_matrix:
        /* <DEDUP_REMOVED lines=6400> */
.L_1:


//--------------------- .nv.shared.reserved.0     --------------------------
	.section	.nv.shared.reserved.0,"aw",@nobits
	.weak		__nv_reservedSMEM_offset_0_alias
	.size		__nv_reservedSMEM_offset_0_alias, 0, 64
	.other		__nv_reservedSMEM_offset_0_alias,@"STO_CUDA_RESERVED_SHARED STV_DEFAULT"
__nv_reservedSMEM_offset_0_alias:
	.zero		0
	.zero		64


//--------------------- .nv.constant0._Z15q_update_kernelPKiS0_PKfS0_Pfiiff --------------------------
	.section	.nv.constant0._Z15q_update_kernelPKiS0_PKfS0_Pfiiff,"a",@progbits
	.sectionflags	@""
	.align	4
.nv.constant0._Z15q_update_kernelPKiS0_PKfS0_Pfiiff:
	.zero		952


//--------------------- .nv.constant0._Z22copy_next_state_kernelPiPKii --------------------------
	.section	.nv.constant0._Z22copy_next_state_kernelPiPKii,"a",@progbits
	.sectionflags	@""
	.align	4
.nv.constant0._Z22copy_next_state_kernelPiPKii:
	.zero		916


//--------------------- .nv.constant0._Z19apply_action_kernelPKiS0_PiS1_S1_S0_i --------------------------
	.section	.nv.constant0._Z19apply_action_kernelPKiS0_PiS1_S1_S0_i,"a",@progbits
	.sectionflags	@""
	.align	4
.nv.constant0._Z19apply_action_kernelPKiS0_PiS1_S1_S0_i:
	.zero		948


//--------------------- .nv.constant0._Z15init_rng_kernelP17curandStateXORWOWim --------------------------
	.section	.nv.constant0._Z15init_rng_kernelP17curandStateXORWOWim,"a",@progbits
	.sectionflags	@""
	.align	4
.nv.constant0._Z15init_rng_kernelP17curandStateXORWOWim:
	.zero		920


//--------------------- .nv.constant0._Z18sir_contagion_stepPKiS0_S0_S0_PiiffP17curandStateXORWOW --------------------------
	.section	.nv.constant0._Z18sir_contagion_stepPKiS0_S0_S0_PiiffP17curandStateXORWOW,"a",@progbits
	.sectionflags	@""
	.align	4
.nv.constant0._Z18sir_contagion_stepPKiS0_S0_S0_PiiffP17curandStateXORWOW:
	.zero		960


//--------------------- SYMBOLS --------------------------

	.type		.nv.reservedSmem.offset0,@object
	.size		.nv.reservedSmem.offset0,0x4
